	.target	sm_90a

	.elftype	@"ET_EXEC"


//--------------------- .note.nv.tkinfo           --------------------------
	.section	.note.nv.tkinfo,"",@"SHT_NOTE"
	.sectionflags	@"SHF_NOTE_NV_TKINFO"
	.tkinfo
        /*0018*/ 	.word	0x00000002
        /*0030*/ 	.string	""
        /*0030*/ 	.string	"ptxas"
        /*0030*/ 	.string	"Cuda compilation tools, release 13.0, V13.0.88"
        /*0030*/ 	.string	"Build cuda_13.0.r13.0/compiler.36424714_0"
        /*0030*/ 	.string	"-arch sm_90a -m 64 "



//--------------------- .note.nv.cuinfo           --------------------------
	.section	.note.nv.cuinfo,"",@"SHT_NOTE"
	.sectionflags	@"SHF_NOTE_NV_CUINFO"
        /*0018*/ 	.short	0x0002
        /*001a*/ 	.short	0x005a
        /*001c*/ 	.short	0x0082
	.zero		2


//--------------------- .nv.info                  --------------------------
	.section	.nv.info,"",@"SHT_CUDA_INFO"
	.align	4


	//----- nvinfo : EIATTR_REGCOUNT
	.align		4
        /*0000*/ 	.byte	0x04, 0x2f
        /*0002*/ 	.short	(.L_12 - .L_11)
	.align		4
.L_11:
        /*0004*/ 	.word	index@(_ZN7cutlass13device_kernelINS_4gemm6kernel13GemmUniversalIN4cute5tupleIJiiiiEEENS1_10collective13CollectiveMmaINS1_37MainloopSm90TmaGmmaWarpSpecializedFP8ILi56ENS5_IJNS4_1CILi1EEENSA_ILi8EEESB_EEENS1_32KernelTmaWarpSpecializedPingpongEEENS5_IJNSA_ILi64EEESG_NSA_ILi32EEEEEENS_12float_e4m3_tENS5_IJlSB_lEEESJ_SK_NS4_8TiledMMAINS4_8MMA_AtomIJNS4_4SM904GMMA30MMA_64x64x32_F32E4M3E4M3_SS_TNILNSO_7ScaleInE1ELSQ_1EEEEEENS4_6LayoutINS5_IJSB_SB_SB_EEENS5_IJNSA_ILi0EEESV_SV_EEEEENS5_IJNS4_10UnderscoreESY_SY_EEEEENS4_23SM90_TMA_LOAD_MULTICASTENS4_14ComposedLayoutINS4_7SwizzleILi1ELi4ELi3EEENS4_18smem_ptr_flag_bitsILi8EEENST_INS5_IJSC_SH_EEENS5_IJSH_SB_EEEEEEEvNS4_8identityENS4_13SM90_TMA_LOADES1A_vS1B_EENS_8epilogue10collective6detail29Sm90TmaWarpSpecializedAdapterINS1F_15DefaultEpilogueISJ_SK_SK_NS1E_6thread17LinearCombinationISJ_Li1EffLNS1J_9ScaleType4KindE0ELNS_15FloatRoundStyleE2ESJ_EENS1_15EpilogueDefaultEEEEEvvEEEEvNT_6ParamsE)
        /*0008*/ 	.word	0x000000a8


	//----- nvinfo : EIATTR_FRAME_SIZE
	.align		4
.L_12:
        /*000c*/ 	.byte	0x04, 0x11
        /*000e*/ 	.short	(.L_14 - .L_13)
	.align		4
.L_13:
        /*0010*/ 	.word	index@(_ZN7cutlass13device_kernelINS_4gemm6kernel13GemmUniversalIN4cute5tupleIJiiiiEEENS1_10collective13CollectiveMmaINS1_37MainloopSm90TmaGmmaWarpSpecializedFP8ILi56ENS5_IJNS4_1CILi1EEENSA_ILi8EEESB_EEENS1_32KernelTmaWarpSpecializedPingpongEEENS5_IJNSA_ILi64EEESG_NSA_ILi32EEEEEENS_12float_e4m3_tENS5_IJlSB_lEEESJ_SK_NS4_8TiledMMAINS4_8MMA_AtomIJNS4_4SM904GMMA30MMA_64x64x32_F32E4M3E4M3_SS_TNILNSO_7ScaleInE1ELSQ_1EEEEEENS4_6LayoutINS5_IJSB_SB_SB_EEENS5_IJNSA_ILi0EEESV_SV_EEEEENS5_IJNS4_10UnderscoreESY_SY_EEEEENS4_23SM90_TMA_LOAD_MULTICASTENS4_14ComposedLayoutINS4_7SwizzleILi1ELi4ELi3EEENS4_18smem_ptr_flag_bitsILi8EEENST_INS5_IJSC_SH_EEENS5_IJSH_SB_EEEEEEEvNS4_8identityENS4_13SM90_TMA_LOADES1A_vS1B_EENS_8epilogue10collective6detail29Sm90TmaWarpSpecializedAdapterINS1F_15DefaultEpilogueISJ_SK_SK_NS1E_6thread17LinearCombinationISJ_Li1EffLNS1J_9ScaleType4KindE0ELNS_15FloatRoundStyleE2ESJ_EENS1_15EpilogueDefaultEEEEEvvEEEEvNT_6ParamsE)
        /*0014*/ 	.word	0x00000000


	//----- nvinfo : EIATTR_MIN_STACK_SIZE
	.align		4
.L_14:
        /*0018*/ 	.byte	0x04, 0x12
        /*001a*/ 	.short	(.L_16 - .L_15)
	.align		4
.L_15:
        /*001c*/ 	.word	index@(_ZN7cutlass13device_kernelINS_4gemm6kernel13GemmUniversalIN4cute5tupleIJiiiiEEENS1_10collective13CollectiveMmaINS1_37MainloopSm90TmaGmmaWarpSpecializedFP8ILi56ENS5_IJNS4_1CILi1EEENSA_ILi8EEESB_EEENS1_32KernelTmaWarpSpecializedPingpongEEENS5_IJNSA_ILi64EEESG_NSA_ILi32EEEEEENS_12float_e4m3_tENS5_IJlSB_lEEESJ_SK_NS4_8TiledMMAINS4_8MMA_AtomIJNS4_4SM904GMMA30MMA_64x64x32_F32E4M3E4M3_SS_TNILNSO_7ScaleInE1ELSQ_1EEEEEENS4_6LayoutINS5_IJSB_SB_SB_EEENS5_IJNSA_ILi0EEESV_SV_EEEEENS5_IJNS4_10UnderscoreESY_SY_EEEEENS4_23SM90_TMA_LOAD_MULTICASTENS4_14ComposedLayoutINS4_7SwizzleILi1ELi4ELi3EEENS4_18smem_ptr_flag_bitsILi8EEENST_INS5_IJSC_SH_EEENS5_IJSH_SB_EEEEEEEvNS4_8identityENS4_13SM90_TMA_LOADES1A_vS1B_EENS_8epilogue10collective6detail29Sm90TmaWarpSpecializedAdapterINS1F_15DefaultEpilogueISJ_SK_SK_NS1E_6thread17LinearCombinationISJ_Li1EffLNS1J_9ScaleType4KindE0ELNS_15FloatRoundStyleE2ESJ_EENS1_15EpilogueDefaultEEEEEvvEEEEvNT_6ParamsE)
        /*0020*/ 	.word	0x00000000
.L_16:


//--------------------- .nv.compat                --------------------------
	.section	.nv.compat,"",@"SHT_CUDA_COMPAT_INFO"
	.align	4
        /*0000*/ 	.byte	0x02, 0x09, 0x01, 0x00, 0x02, 0x02, 0x04, 0x00, 0x02, 0x05, 0x05, 0x00, 0x03, 0x07, 0x01, 0x01
        /*0010*/ 	.byte	0x02, 0x03, 0x01, 0x00, 0x02, 0x06, 0x01, 0x00, 0x04, 0x0b, 0x08, 0x00, 0x00, 0x00, 0x00, 0x00
        /*0020*/ 	.byte	0x00, 0x00, 0x00, 0x00


//--------------------- .nv.info._ZN7cutlass13device_kernelINS_4gemm6kernel13GemmUniversalIN4cute5tupleIJiiiiEEENS1_10collective13CollectiveMmaINS1_37MainloopSm90TmaGmmaWarpSpecializedFP8ILi56ENS5_IJNS4_1CILi1EEENSA_ILi8EEESB_EEENS1_32KernelTmaWarpSpecializedPingpongEEENS5_IJNSA_ILi64EEESG_NSA_ILi32EEEEEENS_12float_e4m3_tENS5_IJlSB_lEEESJ_SK_NS4_8TiledMMAINS4_8MMA_AtomIJNS4_4SM904GMMA30MMA_64x64x32_F32E4M3E4M3_SS_TNILNSO_7ScaleInE1ELSQ_1EEEEEENS4_6LayoutINS5_IJSB_SB_SB_EEENS5_IJNSA_ILi0EEESV_SV_EEEEENS5_IJNS4_10UnderscoreESY_SY_EEEEENS4_23SM90_TMA_LOAD_MULTICASTENS4_14ComposedLayoutINS4_7SwizzleILi1ELi4ELi3EEENS4_18smem_ptr_flag_bitsILi8EEENST_INS5_IJSC_SH_EEENS5_IJSH_SB_EEEEEEEvNS4_8identityENS4_13SM90_TMA_LOADES1A_vS1B_EENS_8epilogue10collective6detail29Sm90TmaWarpSpecializedAdapterINS1F_15DefaultEpilogueISJ_SK_SK_NS1E_6thread17LinearCombinationISJ_Li1EffLNS1J_9ScaleType4KindE0ELNS_15FloatRoundStyleE2ESJ_EENS1_15EpilogueDefaultEEEEEvvEEEEvNT_6ParamsE --------------------------
	.section	.nv.info._ZN7cutlass13device_kernelINS_4gemm6kernel13GemmUniversalIN4cute5tupleIJiiiiEEENS1_10collective13CollectiveMmaINS1_37MainloopSm90TmaGmmaWarpSpecializedFP8ILi56ENS5_IJNS4_1CILi1EEENSA_ILi8EEESB_EEENS1_32KernelTmaWarpSpecializedPingpongEEENS5_IJNSA_ILi64EEESG_NSA_ILi32EEEEEENS_12float_e4m3_tENS5_IJlSB_lEEESJ_SK_NS4_8TiledMMAINS4_8MMA_AtomIJNS4_4SM904GMMA30MMA_64x64x32_F32E4M3E4M3_SS_TNILNSO_7ScaleInE1ELSQ_1EEEEEENS4_6LayoutINS5_IJSB_SB_SB_EEENS5_IJNSA_ILi0EEESV_SV_EEEEENS5_IJNS4_10UnderscoreESY_SY_EEEEENS4_23SM90_TMA_LOAD_MULTICASTENS4_14ComposedLayoutINS4_7SwizzleILi1ELi4ELi3EEENS4_18smem_ptr_flag_bitsILi8EEENST_INS5_IJSC_SH_EEENS5_IJSH_SB_EEEEEEEvNS4_8identityENS4_13SM90_TMA_LOADES1A_vS1B_EENS_8epilogue10collective6detail29Sm90TmaWarpSpecializedAdapterINS1F_15DefaultEpilogueISJ_SK_SK_NS1E_6thread17LinearCombinationISJ_Li1EffLNS1J_9ScaleType4KindE0ELNS_15FloatRoundStyleE2ESJ_EENS1_15EpilogueDefaultEEEEEvvEEEEvNT_6ParamsE,"",@"SHT_CUDA_INFO"
	.sectionflags	@""
	.align	4


	//----- nvinfo : EIATTR_CUDA_API_VERSION
	.align		4
        /*0000*/ 	.byte	0x04, 0x37
        /*0002*/ 	.short	(.L_18 - .L_17)
.L_17:
        /*0004*/ 	.word	0x00000082


	//----- nvinfo : EIATTR_KPARAM_INFO
	.align		4
.L_18:
        /*0008*/ 	.byte	0x04, 0x17
        /*000a*/ 	.short	(.L_20 - .L_19)
.L_19:
        /*000c*/ 	.word	0x00000000
        /*0010*/ 	.short	0x0000
        /*0012*/ 	.short	0x0070
        /*0014*/ 	.byte	0x00, 0xf0, 0x01, 0x10


	//----- nvinfo : EIATTR_SPARSE_MMA_MASK
	.align		4
.L_20:
        /*0018*/ 	.byte	0x03, 0x50
        /*001a*/ 	.short	0x0000


	//----- nvinfo : EIATTR_MAXREG_COUNT
	.align		4
        /*001c*/ 	.byte	0x03, 0x1b
        /*001e*/ 	.short	0x00a8


	//----- nvinfo : EIATTR_NUM_BARRIERS
	.align		4
        /*0020*/ 	.byte	0x02, 0x4c
        /*0022*/ 	.byte	0x01
	.zero		1


	//----- nvinfo : EIATTR_MERCURY_ISA_VERSION
	.align		4
        /*0024*/ 	.byte	0x03, 0x5f
        /*0026*/ 	.short	0x0101


	//----- nvinfo : EIATTR_INT_WARP_WIDE_INSTR_OFFSETS
	.align		4
        /*0028*/ 	.byte	0x04, 0x31
        /*002a*/ 	.short	(.L_22 - .L_21)


	//   ....[0]....
.L_21:
        /*002c*/ 	.word	0x00000b80


	//   ....[1]....
        /*0030*/ 	.word	0x00000bc0


	//   ....[2]....
        /*0034*/ 	.word	0x00000cf0


	//   ....[3]....
        /*0038*/ 	.word	0x00000d20


	//   ....[4]....
        /*003c*/ 	.word	0x00000d30


	//   ....[5]....
        /*0040*/ 	.word	0x00000d40


	//   ....[6]....
        /*0044*/ 	.word	0x00000dc0


	//   ....[7]....
        /*0048*/ 	.word	0x00000e10


	//   ....[8]....
        /*004c*/ 	.word	0x00002d00


	//----- nvinfo : EIATTR_COOP_GROUP_MASK_REGIDS
	.align		4
.L_22:
        /*0050*/ 	.byte	0x04, 0x29
        /*0052*/ 	.short	(.L_24 - .L_23)


	//   ....[0]....
.L_23:
        /*0054*/ 	.word	0xffffffff


	//   ....[1]....
        /*0058*/ 	.word	0xffffffff


	//   ....[2]....
        /*005c*/ 	.word	0xffffffff


	//   ....[3]....
        /*0060*/ 	.word	0xffffffff


	//   ....[4]....
        /*0064*/ 	.word	0xffffffff


	//   ....[5]....
        /*0068*/ 	.word	0xffffffff


	//   ....[6]....
        /*006c*/ 	.word	0xffffffff


	//----- nvinfo : EIATTR_COOP_GROUP_INSTR_OFFSETS
	.align		4
.L_24:
        /*0070*/ 	.byte	0x04, 0x28
        /*0072*/ 	.short	(.L_26 - .L_25)


	//   ....[0]....
.L_25:
        /*0074*/ 	.word	0x00000060


	//   ....[1]....
        /*0078*/ 	.word	0x00000070


	//   ....[2]....
        /*007c*/ 	.word	0x00000130


	//   ....[3]....
        /*0080*/ 	.word	0x00000980


	//   ....[4]....
        /*0084*/ 	.word	0x000009c0


	//   ....[5]....
        /*0088*/ 	.word	0x00000a40


	//   ....[6]....
        /*008c*/ 	.word	0x00000f80


	//----- nvinfo : EIATTR_REG_RECONFIG
	.align		4
.L_26:
        /*0090*/ 	.byte	0x01, 0x54
	.zero		2


	//----- nvinfo : EIATTR_MBARRIER_INSTR_OFFSETS
	.align		4
        /*0094*/ 	.byte	0x04, 0x39
        /*0096*/ 	.short	(.L_28 - .L_27)


	//   ....[0]....
.L_27:
        /*0098*/ 	.word	0x00000260
        /*009c*/ 	.word	0x000000ff
        /*00a0*/ 	.word	0x00000000
        /*00a4*/ 	.short	0x0100
        /*00a6*/ 	.byte	0x08
	.zero		1


	//   ....[1]....
        /*00a8*/ 	.word	0x00000270
        /*00ac*/ 	.word	0x000000ff
        /*00b0*/ 	.word	0x000001c0
        /*00b4*/ 	.short	0x0100
        /*00b6*/ 	.byte	0x08
	.zero		1


	//   ....[2]....
        /*00b8*/ 	.word	0x00000280
        /*00bc*/ 	.word	0x000000ff
        /*00c0*/ 	.word	0x00000008
        /*00c4*/ 	.short	0x0100
        /*00c6*/ 	.byte	0x08
	.zero		1


	//   ....[3]....
        /*00c8*/ 	.word	0x00000290
        /*00cc*/ 	.word	0x000000ff
        /*00d0*/ 	.word	0x000001c8
        /*00d4*/ 	.short	0x0100
        /*00d6*/ 	.byte	0x08
	.zero		1


	//   ....[4]....
        /*00d8*/ 	.word	0x000002a0
        /*00dc*/ 	.word	0x000000ff
        /*00e0*/ 	.word	0x00000010
        /*00e4*/ 	.short	0x0100
        /*00e6*/ 	.byte	0x08
	.zero		1


	//   ....[5]....
        /*00e8*/ 	.word	0x000002b0
        /*00ec*/ 	.word	0x000000ff
        /*00f0*/ 	.word	0x000001d0
        /*00f4*/ 	.short	0x0100
        /*00f6*/ 	.byte	0x08
	.zero		1


	//   ....[6]....
        /*00f8*/ 	.word	0x000002c0
        /*00fc*/ 	.word	0x000000ff
        /*0100*/ 	.word	0x00000018
        /*0104*/ 	.short	0x0100
        /*0106*/ 	.byte	0x08
	.zero		1


	//   ....[7]....
        /*0108*/ 	.word	0x000002d0
        /*010c*/ 	.word	0x000000ff
        /*0110*/ 	.word	0x000001d8
        /*0114*/ 	.short	0x0100
        /*0116*/ 	.byte	0x08
	.zero		1


	//   ....[8]....
        /*0118*/ 	.word	0x000002e0
        /*011c*/ 	.word	0x000000ff
        /*0120*/ 	.word	0x00000020
        /*0124*/ 	.short	0x0100
        /*0126*/ 	.byte	0x08
	.zero		1


	//   ....[9]....
        /*0128*/ 	.word	0x000002f0
        /*012c*/ 	.word	0x000000ff
        /*0130*/ 	.word	0x000001e0
        /*0134*/ 	.short	0x0100
        /*0136*/ 	.byte	0x08
	.zero		1


	//   ....[10]....
        /*0138*/ 	.word	0x00000300
        /*013c*/ 	.word	0x000000ff
        /*0140*/ 	.word	0x00000028
        /*0144*/ 	.short	0x0100
        /*0146*/ 	.byte	0x08
	.zero		1


	//   ....[11]....
        /*0148*/ 	.word	0x00000310
        /*014c*/ 	.word	0x000000ff
        /*0150*/ 	.word	0x000001e8
        /*0154*/ 	.short	0x0100
        /*0156*/ 	.byte	0x08
	.zero		1


	//   ....[12]....
        /*0158*/ 	.word	0x00000320
        /*015c*/ 	.word	0x000000ff
        /*0160*/ 	.word	0x00000030
        /*0164*/ 	.short	0x0100
        /*0166*/ 	.byte	0x08
	.zero		1


	//   ....[13]....
        /*0168*/ 	.word	0x00000330
        /*016c*/ 	.word	0x000000ff
        /*0170*/ 	.word	0x000001f0
        /*0174*/ 	.short	0x0100
        /*0176*/ 	.byte	0x08
	.zero		1


	//   ....[14]....
        /*0178*/ 	.word	0x00000340
        /*017c*/ 	.word	0x000000ff
        /*0180*/ 	.word	0x00000038
        /*0184*/ 	.short	0x0100
        /*0186*/ 	.byte	0x08
	.zero		1


	//   ....[15]....
        /*0188*/ 	.word	0x00000350
        /*018c*/ 	.word	0x000000ff
        /*0190*/ 	.word	0x000001f8
        /*0194*/ 	.short	0x0100
        /*0196*/ 	.byte	0x08
	.zero		1


	//   ....[16]....
        /*0198*/ 	.word	0x00000360
        /*019c*/ 	.word	0x000000ff
        /*01a0*/ 	.word	0x00000040
        /*01a4*/ 	.short	0x0100
        /*01a6*/ 	.byte	0x08
	.zero		1


	//   ....[17]....
        /*01a8*/ 	.word	0x00000370
        /*01ac*/ 	.word	0x000000ff
        /*01b0*/ 	.word	0x00000200
        /*01b4*/ 	.short	0x0100
        /*01b6*/ 	.byte	0x08
	.zero		1


	//   ....[18]....
        /*01b8*/ 	.word	0x00000380
        /*01bc*/ 	.word	0x000000ff
        /*01c0*/ 	.word	0x00000048
        /*01c4*/ 	.short	0x0100
        /*01c6*/ 	.byte	0x08
	.zero		1


	//   ....[19]....
        /*01c8*/ 	.word	0x00000390
        /*01cc*/ 	.word	0x000000ff
        /*01d0*/ 	.word	0x00000208
        /*01d4*/ 	.short	0x0100
        /*01d6*/ 	.byte	0x08
	.zero		1


	//   ....[20]....
        /*01d8*/ 	.word	0x000003a0
        /*01dc*/ 	.word	0x000000ff
        /*01e0*/ 	.word	0x00000050
        /*01e4*/ 	.short	0x0100
        /*01e6*/ 	.byte	0x08
	.zero		1


	//   ....[21]....
        /*01e8*/ 	.word	0x000003b0
        /*01ec*/ 	.word	0x000000ff
        /*01f0*/ 	.word	0x00000210
        /*01f4*/ 	.short	0x0100
        /*01f6*/ 	.byte	0x08
	.zero		1


	//   ....[22]....
        /*01f8*/ 	.word	0x000003c0
        /*01fc*/ 	.word	0x000000ff
        /*0200*/ 	.word	0x00000058
        /*0204*/ 	.short	0x0100
        /*0206*/ 	.byte	0x08
	.zero		1


	//   ....[23]....
        /*0208*/ 	.word	0x000003d0
        /*020c*/ 	.word	0x000000ff
        /*0210*/ 	.word	0x00000218
        /*0214*/ 	.short	0x0100
        /*0216*/ 	.byte	0x08
	.zero		1


	//   ....[24]....
        /*0218*/ 	.word	0x000003e0
        /*021c*/ 	.word	0x000000ff
        /*0220*/ 	.word	0x00000060
        /*0224*/ 	.short	0x0100
        /*0226*/ 	.byte	0x08
	.zero		1


	//   ....[25]....
        /*0228*/ 	.word	0x000003f0
        /*022c*/ 	.word	0x000000ff
        /*0230*/ 	.word	0x00000220
        /*0234*/ 	.short	0x0100
        /*0236*/ 	.byte	0x08
	.zero		1


	//   ....[26]....
        /*0238*/ 	.word	0x00000400
        /*023c*/ 	.word	0x000000ff
        /*0240*/ 	.word	0x00000068
        /*0244*/ 	.short	0x0100
        /*0246*/ 	.byte	0x08
	.zero		1


	//   ....[27]....
        /*0248*/ 	.word	0x00000410
        /*024c*/ 	.word	0x000000ff
        /*0250*/ 	.word	0x00000228
        /*0254*/ 	.short	0x0100
        /*0256*/ 	.byte	0x08
	.zero		1


	//   ....[28]....
        /*0258*/ 	.word	0x00000420
        /*025c*/ 	.word	0x000000ff
        /*0260*/ 	.word	0x00000070
        /*0264*/ 	.short	0x0100
        /*0266*/ 	.byte	0x08
	.zero		1


	//   ....[29]....
        /*0268*/ 	.word	0x00000430
        /*026c*/ 	.word	0x000000ff
        /*0270*/ 	.word	0x00000230
        /*0274*/ 	.short	0x0100
        /*0276*/ 	.byte	0x08
	.zero		1


	//   ....[30]....
        /*0278*/ 	.word	0x00000440
        /*027c*/ 	.word	0x000000ff
        /*0280*/ 	.word	0x00000078
        /*0284*/ 	.short	0x0100
        /*0286*/ 	.byte	0x08
	.zero		1


	//   ....[31]....
        /*0288*/ 	.word	0x00000450
        /*028c*/ 	.word	0x000000ff
        /*0290*/ 	.word	0x00000238
        /*0294*/ 	.short	0x0100
        /*0296*/ 	.byte	0x08
	.zero		1


	//   ....[32]....
        /*0298*/ 	.word	0x00000460
        /*029c*/ 	.word	0x000000ff
        /*02a0*/ 	.word	0x00000080
        /*02a4*/ 	.short	0x0100
        /*02a6*/ 	.byte	0x08
	.zero		1


	//   ....[33]....
        /*02a8*/ 	.word	0x00000470
        /*02ac*/ 	.word	0x000000ff
        /*02b0*/ 	.word	0x00000240
        /*02b4*/ 	.short	0x0100
        /*02b6*/ 	.byte	0x08
	.zero		1


	//   ....[34]....
        /*02b8*/ 	.word	0x00000480
        /*02bc*/ 	.word	0x000000ff
        /*02c0*/ 	.word	0x00000088
        /*02c4*/ 	.short	0x0100
        /*02c6*/ 	.byte	0x08
	.zero		1


	//   ....[35]....
        /*02c8*/ 	.word	0x00000490
        /*02cc*/ 	.word	0x000000ff
        /*02d0*/ 	.word	0x00000248
        /*02d4*/ 	.short	0x0100
        /*02d6*/ 	.byte	0x08
	.zero		1


	//   ....[36]....
        /*02d8*/ 	.word	0x000004a0
        /*02dc*/ 	.word	0x000000ff
        /*02e0*/ 	.word	0x00000090
        /*02e4*/ 	.short	0x0100
        /*02e6*/ 	.byte	0x08
	.zero		1


	//   ....[37]....
        /*02e8*/ 	.word	0x000004b0
        /*02ec*/ 	.word	0x000000ff
        /*02f0*/ 	.word	0x00000250
        /*02f4*/ 	.short	0x0100
        /*02f6*/ 	.byte	0x08
	.zero		1


	//   ....[38]....
        /*02f8*/ 	.word	0x000004c0
        /*02fc*/ 	.word	0x000000ff
        /*0300*/ 	.word	0x00000098
        /*0304*/ 	.short	0x0100
        /*0306*/ 	.byte	0x08
	.zero		1


	//   ....[39]....
        /*0308*/ 	.word	0x000004d0
        /*030c*/ 	.word	0x000000ff
        /*0310*/ 	.word	0x00000258
        /*0314*/ 	.short	0x0100
        /*0316*/ 	.byte	0x08
	.zero		1


	//   ....[40]....
        /*0318*/ 	.word	0x000004e0
        /*031c*/ 	.word	0x000000ff
        /*0320*/ 	.word	0x000000a0
        /*0324*/ 	.short	0x0100
        /*0326*/ 	.byte	0x08
	.zero		1


	//   ....[41]....
        /*0328*/ 	.word	0x000004f0
        /*032c*/ 	.word	0x000000ff
        /*0330*/ 	.word	0x00000260
        /*0334*/ 	.short	0x0100
        /*0336*/ 	.byte	0x08
	.zero		1


	//   ....[42]....
        /*0338*/ 	.word	0x00000500
        /*033c*/ 	.word	0x000000ff
        /*0340*/ 	.word	0x000000a8
        /*0344*/ 	.short	0x0100
        /*0346*/ 	.byte	0x08
	.zero		1


	//   ....[43]....
        /*0348*/ 	.word	0x00000510
        /*034c*/ 	.word	0x000000ff
        /*0350*/ 	.word	0x00000268
        /*0354*/ 	.short	0x0100
        /*0356*/ 	.byte	0x08
	.zero		1


	//   ....[44]....
        /*0358*/ 	.word	0x00000520
        /*035c*/ 	.word	0x000000ff
        /*0360*/ 	.word	0x000000b0
        /*0364*/ 	.short	0x0100
        /*0366*/ 	.byte	0x08
	.zero		1


	//   ....[45]....
        /*0368*/ 	.word	0x00000530
        /*036c*/ 	.word	0x000000ff
        /*0370*/ 	.word	0x00000270
        /*0374*/ 	.short	0x0100
        /*0376*/ 	.byte	0x08
	.zero		1


	//   ....[46]....
        /*0378*/ 	.word	0x00000540
        /*037c*/ 	.word	0x000000ff
        /*0380*/ 	.word	0x000000b8
        /*0384*/ 	.short	0x0100
        /*0386*/ 	.byte	0x08
	.zero		1


	//   ....[47]....
        /*0388*/ 	.word	0x00000550
        /*038c*/ 	.word	0x000000ff
        /*0390*/ 	.word	0x00000278
        /*0394*/ 	.short	0x0100
        /*0396*/ 	.byte	0x08
	.zero		1


	//   ....[48]....
        /*0398*/ 	.word	0x00000560
        /*039c*/ 	.word	0x000000ff
        /*03a0*/ 	.word	0x000000c0
        /*03a4*/ 	.short	0x0100
        /*03a6*/ 	.byte	0x08
	.zero		1


	//   ....[49]....
        /*03a8*/ 	.word	0x00000570
        /*03ac*/ 	.word	0x000000ff
        /*03b0*/ 	.word	0x00000280
        /*03b4*/ 	.short	0x0100
        /*03b6*/ 	.byte	0x08
	.zero		1


	//   ....[50]....
        /*03b8*/ 	.word	0x00000580
        /*03bc*/ 	.word	0x000000ff
        /*03c0*/ 	.word	0x000000c8
        /*03c4*/ 	.short	0x0100
        /*03c6*/ 	.byte	0x08
	.zero		1


	//   ....[51]....
        /*03c8*/ 	.word	0x00000590
        /*03cc*/ 	.word	0x000000ff
        /*03d0*/ 	.word	0x00000288
        /*03d4*/ 	.short	0x0100
        /*03d6*/ 	.byte	0x08
	.zero		1


	//   ....[52]....
        /*03d8*/ 	.word	0x000005a0
        /*03dc*/ 	.word	0x000000ff
        /*03e0*/ 	.word	0x000000d0
        /*03e4*/ 	.short	0x0100
        /*03e6*/ 	.byte	0x08
	.zero		1


	//   ....[53]....
        /*03e8*/ 	.word	0x000005b0
        /*03ec*/ 	.word	0x000000ff
        /*03f0*/ 	.word	0x00000290
        /*03f4*/ 	.short	0x0100
        /*03f6*/ 	.byte	0x08
	.zero		1


	//   ....[54]....
        /*03f8*/ 	.word	0x000005c0
        /*03fc*/ 	.word	0x000000ff
        /*0400*/ 	.word	0x000000d8
        /*0404*/ 	.short	0x0100
        /*0406*/ 	.byte	0x08
	.zero		1


	//   ....[55]....
        /*0408*/ 	.word	0x000005d0
        /*040c*/ 	.word	0x000000ff
        /*0410*/ 	.word	0x00000298
        /*0414*/ 	.short	0x0100
        /*0416*/ 	.byte	0x08
	.zero		1


	//   ....[56]....
        /*0418*/ 	.word	0x000005e0
        /*041c*/ 	.word	0x000000ff
        /*0420*/ 	.word	0x000000e0
        /*0424*/ 	.short	0x0100
        /*0426*/ 	.byte	0x08
	.zero		1


	//   ....[57]....
        /*0428*/ 	.word	0x000005f0
        /*042c*/ 	.word	0x000000ff
        /*0430*/ 	.word	0x000002a0
        /*0434*/ 	.short	0x0100
        /*0436*/ 	.byte	0x08
	.zero		1


	//   ....[58]....
        /*0438*/ 	.word	0x00000600
        /*043c*/ 	.word	0x000000ff
        /*0440*/ 	.word	0x000000e8
        /*0444*/ 	.short	0x0100
        /*0446*/ 	.byte	0x08
	.zero		1


	//   ....[59]....
        /*0448*/ 	.word	0x00000610
        /*044c*/ 	.word	0x000000ff
        /*0450*/ 	.word	0x000002a8
        /*0454*/ 	.short	0x0100
        /*0456*/ 	.byte	0x08
	.zero		1


	//   ....[60]....
        /*0458*/ 	.word	0x00000620
        /*045c*/ 	.word	0x000000ff
        /*0460*/ 	.word	0x000000f0
        /*0464*/ 	.short	0x0100
        /*0466*/ 	.byte	0x08
	.zero		1


	//   ....[61]....
        /*0468*/ 	.word	0x00000630
        /*046c*/ 	.word	0x000000ff
        /*0470*/ 	.word	0x000002b0
        /*0474*/ 	.short	0x0100
        /*0476*/ 	.byte	0x08
	.zero		1


	//   ....[62]....
        /*0478*/ 	.word	0x00000640
        /*047c*/ 	.word	0x000000ff
        /*0480*/ 	.word	0x000000f8
        /*0484*/ 	.short	0x0100
        /*0486*/ 	.byte	0x08
	.zero		1


	//   ....[63]....
        /*0488*/ 	.word	0x00000650
        /*048c*/ 	.word	0x000000ff
        /*0490*/ 	.word	0x000002b8
        /*0494*/ 	.short	0x0100
        /*0496*/ 	.byte	0x08
	.zero		1


	//   ....[64]....
        /*0498*/ 	.word	0x00000660
        /*049c*/ 	.word	0x000000ff
        /*04a0*/ 	.word	0x00000100
        /*04a4*/ 	.short	0x0100
        /*04a6*/ 	.byte	0x08
	.zero		1


	//   ....[65]....
        /*04a8*/ 	.word	0x00000670
        /*04ac*/ 	.word	0x000000ff
        /*04b0*/ 	.word	0x000002c0
        /*04b4*/ 	.short	0x0100
        /*04b6*/ 	.byte	0x08
	.zero		1


	//   ....[66]....
        /*04b8*/ 	.word	0x00000680
        /*04bc*/ 	.word	0x000000ff
        /*04c0*/ 	.word	0x00000108
        /*04c4*/ 	.short	0x0100
        /*04c6*/ 	.byte	0x08
	.zero		1


	//   ....[67]....
        /*04c8*/ 	.word	0x00000690
        /*04cc*/ 	.word	0x000000ff
        /*04d0*/ 	.word	0x000002c8
        /*04d4*/ 	.short	0x0100
        /*04d6*/ 	.byte	0x08
	.zero		1


	//   ....[68]....
        /*04d8*/ 	.word	0x000006a0
        /*04dc*/ 	.word	0x000000ff
        /*04e0*/ 	.word	0x00000110
        /*04e4*/ 	.short	0x0100
        /*04e6*/ 	.byte	0x08
	.zero		1


	//   ....[69]....
        /*04e8*/ 	.word	0x000006b0
        /*04ec*/ 	.word	0x000000ff
        /*04f0*/ 	.word	0x000002d0
        /*04f4*/ 	.short	0x0100
        /*04f6*/ 	.byte	0x08
	.zero		1


	//   ....[70]....
        /*04f8*/ 	.word	0x000006c0
        /*04fc*/ 	.word	0x000000ff
        /*0500*/ 	.word	0x00000118
        /*0504*/ 	.short	0x0100
        /*0506*/ 	.byte	0x08
	.zero		1


	//   ....[71]....
        /*0508*/ 	.word	0x000006d0
        /*050c*/ 	.word	0x000000ff
        /*0510*/ 	.word	0x000002d8
        /*0514*/ 	.short	0x0100
        /*0516*/ 	.byte	0x08
	.zero		1


	//   ....[72]....
        /*0518*/ 	.word	0x000006e0
        /*051c*/ 	.word	0x000000ff
        /*0520*/ 	.word	0x00000120
        /*0524*/ 	.short	0x0100
        /*0526*/ 	.byte	0x08
	.zero		1


	//   ....[73]....
        /*0528*/ 	.word	0x000006f0
        /*052c*/ 	.word	0x000000ff
        /*0530*/ 	.word	0x000002e0
        /*0534*/ 	.short	0x0100
        /*0536*/ 	.byte	0x08
	.zero		1


	//   ....[74]....
        /*0538*/ 	.word	0x00000700
        /*053c*/ 	.word	0x000000ff
        /*0540*/ 	.word	0x00000128
        /*0544*/ 	.short	0x0100
        /*0546*/ 	.byte	0x08
	.zero		1


	//   ....[75]....
        /*0548*/ 	.word	0x00000710
        /*054c*/ 	.word	0x000000ff
        /*0550*/ 	.word	0x000002e8
        /*0554*/ 	.short	0x0100
        /*0556*/ 	.byte	0x08
	.zero		1


	//   ....[76]....
        /*0558*/ 	.word	0x00000720
        /*055c*/ 	.word	0x000000ff
        /*0560*/ 	.word	0x00000130
        /*0564*/ 	.short	0x0100
        /*0566*/ 	.byte	0x08
	.zero		1


	//   ....[77]....
        /*0568*/ 	.word	0x00000730
        /*056c*/ 	.word	0x000000ff
        /*0570*/ 	.word	0x000002f0
        /*0574*/ 	.short	0x0100
        /*0576*/ 	.byte	0x08
	.zero		1


	//   ....[78]....
        /*0578*/ 	.word	0x00000740
        /*057c*/ 	.word	0x000000ff
        /*0580*/ 	.word	0x00000138
        /*0584*/ 	.short	0x0100
        /*0586*/ 	.byte	0x08
	.zero		1


	//   ....[79]....
        /*0588*/ 	.word	0x00000750
        /*058c*/ 	.word	0x000000ff
        /*0590*/ 	.word	0x000002f8
        /*0594*/ 	.short	0x0100
        /*0596*/ 	.byte	0x08
	.zero		1


	//   ....[80]....
        /*0598*/ 	.word	0x00000760
        /*059c*/ 	.word	0x000000ff
        /*05a0*/ 	.word	0x00000140
        /*05a4*/ 	.short	0x0100
        /*05a6*/ 	.byte	0x08
	.zero		1


	//   ....[81]....
        /*05a8*/ 	.word	0x00000770
        /*05ac*/ 	.word	0x000000ff
        /*05b0*/ 	.word	0x00000300
        /*05b4*/ 	.short	0x0100
        /*05b6*/ 	.byte	0x08
	.zero		1


	//   ....[82]....
        /*05b8*/ 	.word	0x00000780
        /*05bc*/ 	.word	0x000000ff
        /*05c0*/ 	.word	0x00000148
        /*05c4*/ 	.short	0x0100
        /*05c6*/ 	.byte	0x08
	.zero		1


	//   ....[83]....
        /*05c8*/ 	.word	0x00000790
        /*05cc*/ 	.word	0x000000ff
        /*05d0*/ 	.word	0x00000308
        /*05d4*/ 	.short	0x0100
        /*05d6*/ 	.byte	0x08
	.zero		1


	//   ....[84]....
        /*05d8*/ 	.word	0x000007a0
        /*05dc*/ 	.word	0x000000ff
        /*05e0*/ 	.word	0x00000150
        /*05e4*/ 	.short	0x0100
        /*05e6*/ 	.byte	0x08
	.zero		1


	//   ....[85]....
        /*05e8*/ 	.word	0x000007b0
        /*05ec*/ 	.word	0x000000ff
        /*05f0*/ 	.word	0x00000310
        /*05f4*/ 	.short	0x0100
        /*05f6*/ 	.byte	0x08
	.zero		1


	//   ....[86]....
        /*05f8*/ 	.word	0x000007c0
        /*05fc*/ 	.word	0x000000ff
        /*0600*/ 	.word	0x00000158
        /*0604*/ 	.short	0x0100
        /*0606*/ 	.byte	0x08
	.zero		1


	//   ....[87]....
        /*0608*/ 	.word	0x000007d0
        /*060c*/ 	.word	0x000000ff
        /*0610*/ 	.word	0x00000318
        /*0614*/ 	.short	0x0100
        /*0616*/ 	.byte	0x08
	.zero		1


	//   ....[88]....
        /*0618*/ 	.word	0x000007e0
        /*061c*/ 	.word	0x000000ff
        /*0620*/ 	.word	0x00000160
        /*0624*/ 	.short	0x0100
        /*0626*/ 	.byte	0x08
	.zero		1


	//   ....[89]....
        /*0628*/ 	.word	0x000007f0
        /*062c*/ 	.word	0x000000ff
        /*0630*/ 	.word	0x00000320
        /*0634*/ 	.short	0x0100
        /*0636*/ 	.byte	0x08
	.zero		1


	//   ....[90]....
        /*0638*/ 	.word	0x00000800
        /*063c*/ 	.word	0x000000ff
        /*0640*/ 	.word	0x00000168
        /*0644*/ 	.short	0x0100
        /*0646*/ 	.byte	0x08
	.zero		1


	//   ....[91]....
        /*0648*/ 	.word	0x00000810
        /*064c*/ 	.word	0x000000ff
        /*0650*/ 	.word	0x00000328
        /*0654*/ 	.short	0x0100
        /*0656*/ 	.byte	0x08
	.zero		1


	//   ....[92]....
        /*0658*/ 	.word	0x00000820
        /*065c*/ 	.word	0x000000ff
        /*0660*/ 	.word	0x00000170
        /*0664*/ 	.short	0x0100
        /*0666*/ 	.byte	0x08
	.zero		1


	//   ....[93]....
        /*0668*/ 	.word	0x00000830
        /*066c*/ 	.word	0x000000ff
        /*0670*/ 	.word	0x00000330
        /*0674*/ 	.short	0x0100
        /*0676*/ 	.byte	0x08
	.zero		1


	//   ....[94]....
        /*0678*/ 	.word	0x00000840
        /*067c*/ 	.word	0x000000ff
        /*0680*/ 	.word	0x00000178
        /*0684*/ 	.short	0x0100
        /*0686*/ 	.byte	0x08
	.zero		1


	//   ....[95]....
        /*0688*/ 	.word	0x00000850
        /*068c*/ 	.word	0x000000ff
        /*0690*/ 	.word	0x00000338
        /*0694*/ 	.short	0x0100
        /*0696*/ 	.byte	0x08
	.zero		1


	//   ....[96]....
        /*0698*/ 	.word	0x00000860
        /*069c*/ 	.word	0x000000ff
        /*06a0*/ 	.word	0x00000180
        /*06a4*/ 	.short	0x0100
        /*06a6*/ 	.byte	0x08
	.zero		1


	//   ....[97]....
        /*06a8*/ 	.word	0x00000870
        /*06ac*/ 	.word	0x000000ff
        /*06b0*/ 	.word	0x00000340
        /*06b4*/ 	.short	0x0100
        /*06b6*/ 	.byte	0x08
	.zero		1


	//   ....[98]....
        /*06b8*/ 	.word	0x00000880
        /*06bc*/ 	.word	0x000000ff
        /*06c0*/ 	.word	0x00000188
        /*06c4*/ 	.short	0x0100
        /*06c6*/ 	.byte	0x08
	.zero		1


	//   ....[99]....
        /*06c8*/ 	.word	0x00000890
        /*06cc*/ 	.word	0x000000ff
        /*06d0*/ 	.word	0x00000348
        /*06d4*/ 	.short	0x0100
        /*06d6*/ 	.byte	0x08
	.zero		1


	//   ....[100]....
        /*06d8*/ 	.word	0x000008a0
        /*06dc*/ 	.word	0x000000ff
        /*06e0*/ 	.word	0x00000190
        /*06e4*/ 	.short	0x0100
        /*06e6*/ 	.byte	0x08
	.zero		1


	//   ....[101]....
        /*06e8*/ 	.word	0x000008b0
        /*06ec*/ 	.word	0x000000ff
        /*06f0*/ 	.word	0x00000350
        /*06f4*/ 	.short	0x0100
        /*06f6*/ 	.byte	0x08
	.zero		1


	//   ....[102]....
        /*06f8*/ 	.word	0x000008c0
        /*06fc*/ 	.word	0x000000ff
        /*0700*/ 	.word	0x00000198
        /*0704*/ 	.short	0x0100
        /*0706*/ 	.byte	0x08
	.zero		1


	//   ....[103]....
        /*0708*/ 	.word	0x000008d0
        /*070c*/ 	.word	0x000000ff
        /*0710*/ 	.word	0x00000358
        /*0714*/ 	.short	0x0100
        /*0716*/ 	.byte	0x08
	.zero		1


	//   ....[104]....
        /*0718*/ 	.word	0x000008e0
        /*071c*/ 	.word	0x000000ff
        /*0720*/ 	.word	0x000001a0
        /*0724*/ 	.short	0x0100
        /*0726*/ 	.byte	0x08
	.zero		1


	//   ....[105]....
        /*0728*/ 	.word	0x000008f0
        /*072c*/ 	.word	0x000000ff
        /*0730*/ 	.word	0x00000360
        /*0734*/ 	.short	0x0100
        /*0736*/ 	.byte	0x08
	.zero		1


	//   ....[106]....
        /*0738*/ 	.word	0x00000900
        /*073c*/ 	.word	0x000000ff
        /*0740*/ 	.word	0x000001a8
        /*0744*/ 	.short	0x0100
        /*0746*/ 	.byte	0x08
	.zero		1


	//   ....[107]....
        /*0748*/ 	.word	0x00000910
        /*074c*/ 	.word	0x000000ff
        /*0750*/ 	.word	0x00000368
        /*0754*/ 	.short	0x0100
        /*0756*/ 	.byte	0x08
	.zero		1


	//   ....[108]....
        /*0758*/ 	.word	0x00000920
        /*075c*/ 	.word	0x000000ff
        /*0760*/ 	.word	0x000001b0
        /*0764*/ 	.short	0x0100
        /*0766*/ 	.byte	0x08
	.zero		1


	//   ....[109]....
        /*0768*/ 	.word	0x00000930
        /*076c*/ 	.word	0x000000ff
        /*0770*/ 	.word	0x00000370
        /*0774*/ 	.short	0x0100
        /*0776*/ 	.byte	0x08
	.zero		1


	//   ....[110]....
        /*0778*/ 	.word	0x00000940
        /*077c*/ 	.word	0x000000ff
        /*0780*/ 	.word	0x000001b8
        /*0784*/ 	.short	0x0100
        /*0786*/ 	.byte	0x08
	.zero		1


	//   ....[111]....
        /*0788*/ 	.word	0x00000950
        /*078c*/ 	.word	0x000000ff
        /*0790*/ 	.word	0x00000378
        /*0794*/ 	.short	0x0100
        /*0796*/ 	.byte	0x08
	.zero		1


	//   ....[112]....
        /*0798*/ 	.word	0x00000e40
        /*079c*/ 	.word	0x000000ff
        /*07a0*/ 	.word	0x000003b0
        /*07a4*/ 	.short	0x0100
        /*07a6*/ 	.byte	0x08
	.zero		1


	//   ....[113]....
        /*07a8*/ 	.word	0x00000ed0
        /*07ac*/ 	.word	0x000000ff
        /*07b0*/ 	.word	0x000003b8
        /*07b4*/ 	.short	0x0100
        /*07b6*/ 	.byte	0x08
	.zero		1


	//   ....[114]....
        /*07b8*/ 	.word	0x00000f00
        /*07bc*/ 	.word	0x000000ff
        /*07c0*/ 	.word	0x00000390
        /*07c4*/ 	.short	0x0100
        /*07c6*/ 	.byte	0x09
	.zero		1


	//   ....[115]....
        /*07c8*/ 	.word	0x00000f10
        /*07cc*/ 	.word	0x000000ff
        /*07d0*/ 	.word	0x00000398
        /*07d4*/ 	.short	0x0100
        /*07d6*/ 	.byte	0x09
	.zero		1


	//   ....[116]....
        /*07d8*/ 	.word	0x00000f20
        /*07dc*/ 	.word	0x000000ff
        /*07e0*/ 	.word	0x000003a0
        /*07e4*/ 	.short	0x0100
        /*07e6*/ 	.byte	0x09
	.zero		1


	//   ....[117]....
        /*07e8*/ 	.word	0x00000f30
        /*07ec*/ 	.word	0x000000ff
        /*07f0*/ 	.word	0x000003a8
        /*07f4*/ 	.short	0x0100
        /*07f6*/ 	.byte	0x09
	.zero		1


	//   ....[118]....
        /*07f8*/ 	.word	0x00001d10
        /*07fc*/ 	.word	0x000000ff
        /*0800*/ 	.word	0xfffffff8
        /*0804*/ 	.short	0x010a
        /*0806*/ 	.byte	0x0f
	.zero		1


	//   ....[119]....
        /*0808*/ 	.word	0x00001ff0
        /*080c*/ 	.word	0x000000ff
        /*0810*/ 	.word	0x00000000
        /*0814*/ 	.short	0x010a
        /*0816*/ 	.byte	0x06
	.zero		1


	//   ....[120]....
        /*0818*/ 	.word	0x00002030
        /*081c*/ 	.word	0x000000ff
        /*0820*/ 	.word	0x00000000
        /*0824*/ 	.short	0x010a
        /*0826*/ 	.byte	0x06
	.zero		1


	//   ....[121]....
        /*0828*/ 	.word	0x00002560
        /*082c*/ 	.word	0x000000ff
        /*0830*/ 	.word	0x00000000
        /*0834*/ 	.short	0x010a
        /*0836*/ 	.byte	0x09
	.zero		1


	//   ....[122]....
        /*0838*/ 	.word	0x000025a0
        /*083c*/ 	.word	0x000000ff
        /*0840*/ 	.word	0x00000000
        /*0844*/ 	.short	0x010a
        /*0846*/ 	.byte	0x09
	.zero		1


	//   ....[123]....
        /*0848*/ 	.word	0x00002930
        /*084c*/ 	.word	0x00000013
        /*0850*/ 	.word	0x00000000
        /*0854*/ 	.short	0x0101
        /*0856*/ 	.byte	0x3f
	.zero		1


	//   ....[124]....
        /*0858*/ 	.word	0x00002ca0
        /*085c*/ 	.word	0x0000000f
        /*0860*/ 	.word	0x00000000
        /*0864*/ 	.short	0x0101
        /*0866*/ 	.byte	0x17
	.zero		1


	//   ....[125]....
        /*0868*/ 	.word	0x00002db0
        /*086c*/ 	.word	0x0000000f
        /*0870*/ 	.word	0x00000000
        /*0874*/ 	.short	0x0101
        /*0876*/ 	.byte	0x3f
	.zero		1


	//   ....[126]....
        /*0878*/ 	.word	0x00002e60
        /*087c*/ 	.word	0x000000ff
        /*0880*/ 	.word	0x00000008
        /*0884*/ 	.short	0x010a
        /*0886*/ 	.byte	0x0f
	.zero		1


	//   ....[127]....
        /*0888*/ 	.word	0x000056c0
        /*088c*/ 	.word	0x00000004
        /*0890*/ 	.word	0x00000000
        /*0894*/ 	.short	0x0101
        /*0896*/ 	.byte	0x17
	.zero		1


	//   ....[128]....
        /*0898*/ 	.word	0x00005fe0
        /*089c*/ 	.word	0x00000013
        /*08a0*/ 	.word	0x000001c0
        /*08a4*/ 	.short	0x010a
        /*08a6*/ 	.byte	0x3f
	.zero		1


	//   ....[129]....
        /*08a8*/ 	.word	0x00006390
        /*08ac*/ 	.word	0x00000004
        /*08b0*/ 	.word	0x000003b8
        /*08b4*/ 	.short	0x0101
        /*08b6*/ 	.byte	0x3f
	.zero		1


	//   ....[130]....
        /*08b8*/ 	.word	0x00006ac0
        /*08bc*/ 	.word	0x00000005
        /*08c0*/ 	.word	0x00000000
        /*08c4*/ 	.short	0x010a
        /*08c6*/ 	.byte	0x3f
	.zero		1


	//   ....[131]....
        /*08c8*/ 	.word	0x00006b40
        /*08cc*/ 	.word	0x00000007
        /*08d0*/ 	.word	0x00000000
        /*08d4*/ 	.short	0x010a
        /*08d6*/ 	.byte	0x3f
	.zero		1


	//   ....[132]....
        /*08d8*/ 	.word	0x00006bd0
        /*08dc*/ 	.word	0x00000006
        /*08e0*/ 	.word	0x00000000
        /*08e4*/ 	.short	0x010a
        /*08e6*/ 	.byte	0x3f
	.zero		1


	//   ....[133]....
        /*08e8*/ 	.word	0x00006c60
        /*08ec*/ 	.word	0x00000009
        /*08f0*/ 	.word	0x00000000
        /*08f4*/ 	.short	0x010a
        /*08f6*/ 	.byte	0x3f
	.zero		1


	//   ....[134]....
        /*08f8*/ 	.word	0x00006cf0
        /*08fc*/ 	.word	0x00000006
        /*0900*/ 	.word	0x00000000
        /*0904*/ 	.short	0x010a
        /*0906*/ 	.byte	0x3f
	.zero		1


	//   ....[135]....
        /*0908*/ 	.word	0x00006d80
        /*090c*/ 	.word	0x00000009
        /*0910*/ 	.word	0x00000000
        /*0914*/ 	.short	0x010a
        /*0916*/ 	.byte	0x3f
	.zero		1


	//   ....[136]....
        /*0918*/ 	.word	0x00006e10
        /*091c*/ 	.word	0x00000006
        /*0920*/ 	.word	0x00000000
        /*0924*/ 	.short	0x010a
        /*0926*/ 	.byte	0x3f
	.zero		1


	//   ....[137]....
        /*0928*/ 	.word	0x00006ea0
        /*092c*/ 	.word	0x00000009
        /*0930*/ 	.word	0x00000000
        /*0934*/ 	.short	0x010a
        /*0936*/ 	.byte	0x3f
	.zero		1


	//   ....[138]....
        /*0938*/ 	.word	0x00006f30
        /*093c*/ 	.word	0x00000006
        /*0940*/ 	.word	0x00000000
        /*0944*/ 	.short	0x010a
        /*0946*/ 	.byte	0x3f
	.zero		1


	//   ....[139]....
        /*0948*/ 	.word	0x00006fc0
        /*094c*/ 	.word	0x00000009
        /*0950*/ 	.word	0x00000000
        /*0954*/ 	.short	0x010a
        /*0956*/ 	.byte	0x3f
	.zero		1


	//   ....[140]....
        /*0958*/ 	.word	0x00007050
        /*095c*/ 	.word	0x00000006
        /*0960*/ 	.word	0x00000000
        /*0964*/ 	.short	0x010a
        /*0966*/ 	.byte	0x3f
	.zero		1


	//   ....[141]....
        /*0968*/ 	.word	0x000070e0
        /*096c*/ 	.word	0x00000009
        /*0970*/ 	.word	0x00000000
        /*0974*/ 	.short	0x010a
        /*0976*/ 	.byte	0x3f
	.zero		1


	//   ....[142]....
        /*0978*/ 	.word	0x00007170
        /*097c*/ 	.word	0x00000006
        /*0980*/ 	.word	0x00000000
        /*0984*/ 	.short	0x010a
        /*0986*/ 	.byte	0x3f
	.zero		1


	//   ....[143]....
        /*0988*/ 	.word	0x00007200
        /*098c*/ 	.word	0x00000009
        /*0990*/ 	.word	0x00000000
        /*0994*/ 	.short	0x010a
        /*0996*/ 	.byte	0x3f
	.zero		1


	//   ....[144]....
        /*0998*/ 	.word	0x00007290
        /*099c*/ 	.word	0x00000006
        /*09a0*/ 	.word	0x00000000
        /*09a4*/ 	.short	0x010a
        /*09a6*/ 	.byte	0x3f
	.zero		1


	//   ....[145]....
        /*09a8*/ 	.word	0x00007320
        /*09ac*/ 	.word	0x00000009
        /*09b0*/ 	.word	0x00000000
        /*09b4*/ 	.short	0x010a
        /*09b6*/ 	.byte	0x3f
	.zero		1


	//   ....[146]....
        /*09b8*/ 	.word	0x000073b0
        /*09bc*/ 	.word	0x00000006
        /*09c0*/ 	.word	0x00000000
        /*09c4*/ 	.short	0x010a
        /*09c6*/ 	.byte	0x3f
	.zero		1


	//   ....[147]....
        /*09c8*/ 	.word	0x00007440
        /*09cc*/ 	.word	0x00000009
        /*09d0*/ 	.word	0x00000000
        /*09d4*/ 	.short	0x010a
        /*09d6*/ 	.byte	0x3f
	.zero		1


	//   ....[148]....
        /*09d8*/ 	.word	0x000074d0
        /*09dc*/ 	.word	0x00000006
        /*09e0*/ 	.word	0x00000000
        /*09e4*/ 	.short	0x010a
        /*09e6*/ 	.byte	0x3f
	.zero		1


	//   ....[149]....
        /*09e8*/ 	.word	0x00007560
        /*09ec*/ 	.word	0x00000009
        /*09f0*/ 	.word	0x00000000
        /*09f4*/ 	.short	0x010a
        /*09f6*/ 	.byte	0x3f
	.zero		1


	//   ....[150]....
        /*09f8*/ 	.word	0x000075f0
        /*09fc*/ 	.word	0x00000006
        /*0a00*/ 	.word	0x00000000
        /*0a04*/ 	.short	0x010a
        /*0a06*/ 	.byte	0x3f
	.zero		1


	//   ....[151]....
        /*0a08*/ 	.word	0x00007680
        /*0a0c*/ 	.word	0x00000009
        /*0a10*/ 	.word	0x00000000
        /*0a14*/ 	.short	0x010a
        /*0a16*/ 	.byte	0x3f
	.zero		1


	//   ....[152]....
        /*0a18*/ 	.word	0x00007710
        /*0a1c*/ 	.word	0x00000006
        /*0a20*/ 	.word	0x00000000
        /*0a24*/ 	.short	0x010a
        /*0a26*/ 	.byte	0x3f
	.zero		1


	//   ....[153]....
        /*0a28*/ 	.word	0x000077a0
        /*0a2c*/ 	.word	0x00000009
        /*0a30*/ 	.word	0x00000000
        /*0a34*/ 	.short	0x010a
        /*0a36*/ 	.byte	0x3f
	.zero		1


	//   ....[154]....
        /*0a38*/ 	.word	0x00007830
        /*0a3c*/ 	.word	0x00000006
        /*0a40*/ 	.word	0x00000000
        /*0a44*/ 	.short	0x010a
        /*0a46*/ 	.byte	0x3f
	.zero		1


	//   ....[155]....
        /*0a48*/ 	.word	0x000078c0
        /*0a4c*/ 	.word	0x00000009
        /*0a50*/ 	.word	0x00000000
        /*0a54*/ 	.short	0x010a
        /*0a56*/ 	.byte	0x3f
	.zero		1


	//   ....[156]....
        /*0a58*/ 	.word	0x00007950
        /*0a5c*/ 	.word	0x00000006
        /*0a60*/ 	.word	0x00000000
        /*0a64*/ 	.short	0x010a
        /*0a66*/ 	.byte	0x3f
	.zero		1


	//   ....[157]....
        /*0a68*/ 	.word	0x000079e0
        /*0a6c*/ 	.word	0x00000009
        /*0a70*/ 	.word	0x00000000
        /*0a74*/ 	.short	0x010a
        /*0a76*/ 	.byte	0x3f
	.zero		1


	//   ....[158]....
        /*0a78*/ 	.word	0x00007a70
        /*0a7c*/ 	.word	0x00000006
        /*0a80*/ 	.word	0x00000000
        /*0a84*/ 	.short	0x010a
        /*0a86*/ 	.byte	0x3f
	.zero		1


	//   ....[159]....
        /*0a88*/ 	.word	0x00007b00
        /*0a8c*/ 	.word	0x00000009
        /*0a90*/ 	.word	0x00000000
        /*0a94*/ 	.short	0x010a
        /*0a96*/ 	.byte	0x3f
	.zero		1


	//   ....[160]....
        /*0a98*/ 	.word	0x00007b90
        /*0a9c*/ 	.word	0x00000006
        /*0aa0*/ 	.word	0x00000000
        /*0aa4*/ 	.short	0x010a
        /*0aa6*/ 	.byte	0x3f
	.zero		1


	//   ....[161]....
        /*0aa8*/ 	.word	0x00007c20
        /*0aac*/ 	.word	0x00000009
        /*0ab0*/ 	.word	0x00000000
        /*0ab4*/ 	.short	0x010a
        /*0ab6*/ 	.byte	0x3f
	.zero		1


	//   ....[162]....
        /*0ab8*/ 	.word	0x00007cb0
        /*0abc*/ 	.word	0x00000006
        /*0ac0*/ 	.word	0x00000000
        /*0ac4*/ 	.short	0x010a
        /*0ac6*/ 	.byte	0x3f
	.zero		1


	//   ....[163]....
        /*0ac8*/ 	.word	0x00007d40
        /*0acc*/ 	.word	0x00000009
        /*0ad0*/ 	.word	0x00000000
        /*0ad4*/ 	.short	0x010a
        /*0ad6*/ 	.byte	0x3f
	.zero		1


	//   ....[164]....
        /*0ad8*/ 	.word	0x00007dd0
        /*0adc*/ 	.word	0x00000006
        /*0ae0*/ 	.word	0x00000000
        /*0ae4*/ 	.short	0x010a
        /*0ae6*/ 	.byte	0x3f
	.zero		1


	//   ....[165]....
        /*0ae8*/ 	.word	0x00007e60
        /*0aec*/ 	.word	0x00000009
        /*0af0*/ 	.word	0x00000000
        /*0af4*/ 	.short	0x010a
        /*0af6*/ 	.byte	0x3f
	.zero		1


	//   ....[166]....
        /*0af8*/ 	.word	0x00007ef0
        /*0afc*/ 	.word	0x00000006
        /*0b00*/ 	.word	0x00000000
        /*0b04*/ 	.short	0x010a
        /*0b06*/ 	.byte	0x3f
	.zero		1


	//   ....[167]....
        /*0b08*/ 	.word	0x00007f80
        /*0b0c*/ 	.word	0x00000009
        /*0b10*/ 	.word	0x00000000
        /*0b14*/ 	.short	0x010a
        /*0b16*/ 	.byte	0x3f
	.zero		1


	//   ....[168]....
        /*0b18*/ 	.word	0x00008010
        /*0b1c*/ 	.word	0x00000006
        /*0b20*/ 	.word	0x00000000
        /*0b24*/ 	.short	0x010a
        /*0b26*/ 	.byte	0x3f
	.zero		1


	//   ....[169]....
        /*0b28*/ 	.word	0x000080a0
        /*0b2c*/ 	.word	0x00000009
        /*0b30*/ 	.word	0x00000000
        /*0b34*/ 	.short	0x010a
        /*0b36*/ 	.byte	0x3f
	.zero		1


	//   ....[170]....
        /*0b38*/ 	.word	0x00008130
        /*0b3c*/ 	.word	0x00000006
        /*0b40*/ 	.word	0x00000000
        /*0b44*/ 	.short	0x010a
        /*0b46*/ 	.byte	0x3f
	.zero		1


	//   ....[171]....
        /*0b48*/ 	.word	0x000081c0
        /*0b4c*/ 	.word	0x00000009
        /*0b50*/ 	.word	0x00000000
        /*0b54*/ 	.short	0x010a
        /*0b56*/ 	.byte	0x3f
	.zero		1


	//   ....[172]....
        /*0b58*/ 	.word	0x00008250
        /*0b5c*/ 	.word	0x00000006
        /*0b60*/ 	.word	0x00000000
        /*0b64*/ 	.short	0x010a
        /*0b66*/ 	.byte	0x3f
	.zero		1


	//   ....[173]....
        /*0b68*/ 	.word	0x000082e0
        /*0b6c*/ 	.word	0x00000009
        /*0b70*/ 	.word	0x00000000
        /*0b74*/ 	.short	0x010a
        /*0b76*/ 	.byte	0x3f
	.zero		1


	//   ....[174]....
        /*0b78*/ 	.word	0x00008370
        /*0b7c*/ 	.word	0x00000006
        /*0b80*/ 	.word	0x00000000
        /*0b84*/ 	.short	0x010a
        /*0b86*/ 	.byte	0x3f
	.zero		1


	//   ....[175]....
        /*0b88*/ 	.word	0x00008400
        /*0b8c*/ 	.word	0x00000009
        /*0b90*/ 	.word	0x00000000
        /*0b94*/ 	.short	0x010a
        /*0b96*/ 	.byte	0x3f
	.zero		1


	//   ....[176]....
        /*0b98*/ 	.word	0x00008490
        /*0b9c*/ 	.word	0x00000006
        /*0ba0*/ 	.word	0x00000000
        /*0ba4*/ 	.short	0x010a
        /*0ba6*/ 	.byte	0x3f
	.zero		1


	//   ....[177]....
        /*0ba8*/ 	.word	0x00008520
        /*0bac*/ 	.word	0x00000009
        /*0bb0*/ 	.word	0x00000000
        /*0bb4*/ 	.short	0x010a
        /*0bb6*/ 	.byte	0x3f
	.zero		1


	//   ....[178]....
        /*0bb8*/ 	.word	0x000085b0
        /*0bbc*/ 	.word	0x00000006
        /*0bc0*/ 	.word	0x00000000
        /*0bc4*/ 	.short	0x010a
        /*0bc6*/ 	.byte	0x3f
	.zero		1


	//   ....[179]....
        /*0bc8*/ 	.word	0x00008640
        /*0bcc*/ 	.word	0x00000009
        /*0bd0*/ 	.word	0x00000000
        /*0bd4*/ 	.short	0x010a
        /*0bd6*/ 	.byte	0x3f
	.zero		1


	//   ....[180]....
        /*0bd8*/ 	.word	0x000086d0
        /*0bdc*/ 	.word	0x00000006
        /*0be0*/ 	.word	0x00000000
        /*0be4*/ 	.short	0x010a
        /*0be6*/ 	.byte	0x3f
	.zero		1


	//   ....[181]....
        /*0be8*/ 	.word	0x00008760
        /*0bec*/ 	.word	0x00000009
        /*0bf0*/ 	.word	0x00000000
        /*0bf4*/ 	.short	0x010a
        /*0bf6*/ 	.byte	0x3f
	.zero		1


	//   ....[182]....
        /*0bf8*/ 	.word	0x000087f0
        /*0bfc*/ 	.word	0x00000006
        /*0c00*/ 	.word	0x00000000
        /*0c04*/ 	.short	0x010a
        /*0c06*/ 	.byte	0x3f
	.zero		1


	//   ....[183]....
        /*0c08*/ 	.word	0x00008880
        /*0c0c*/ 	.word	0x00000009
        /*0c10*/ 	.word	0x00000000
        /*0c14*/ 	.short	0x010a
        /*0c16*/ 	.byte	0x3f
	.zero		1


	//   ....[184]....
        /*0c18*/ 	.word	0x00008910
        /*0c1c*/ 	.word	0x00000006
        /*0c20*/ 	.word	0x00000000
        /*0c24*/ 	.short	0x010a
        /*0c26*/ 	.byte	0x3f
	.zero		1


	//   ....[185]....
        /*0c28*/ 	.word	0x000089a0
        /*0c2c*/ 	.word	0x00000003
        /*0c30*/ 	.word	0x00000000
        /*0c34*/ 	.short	0x010a
        /*0c36*/ 	.byte	0x3f
	.zero		1


	//   ....[186]....
        /*0c38*/ 	.word	0x00008a10
        /*0c3c*/ 	.word	0x0000000f
        /*0c40*/ 	.word	0xfffffff8
        /*0c44*/ 	.short	0x010a
        /*0c46*/ 	.byte	0x3f
	.zero		1


	//   ....[187]....
        /*0c48*/ 	.word	0x00008a70
        /*0c4c*/ 	.word	0x0000000f
        /*0c50*/ 	.word	0x00000000
        /*0c54*/ 	.short	0x010a
        /*0c56*/ 	.byte	0x3f
	.zero		1


	//   ....[188]....
        /*0c58*/ 	.word	0x00008ad0
        /*0c5c*/ 	.word	0x00000013
        /*0c60*/ 	.word	0x00000000
        /*0c64*/ 	.short	0x010a
        /*0c66*/ 	.byte	0x3f
	.zero		1


	//   ....[189]....
        /*0c68*/ 	.word	0x00008b30
        /*0c6c*/ 	.word	0x0000000f
        /*0c70*/ 	.word	0x00000008
        /*0c74*/ 	.short	0x010a
        /*0c76*/ 	.byte	0x3f
	.zero		1


	//   ....[190]....
        /*0c78*/ 	.word	0x00008c00
        /*0c7c*/ 	.word	0x00000013
        /*0c80*/ 	.word	0x000001c0
        /*0c84*/ 	.short	0x010a
        /*0c86*/ 	.byte	0x3f
	.zero		1


	//   ....[191]....
        /*0c88*/ 	.word	0x00008ce0
        /*0c8c*/ 	.word	0x00000005
        /*0c90*/ 	.word	0x00000000
        /*0c94*/ 	.short	0x010a
        /*0c96*/ 	.byte	0x3f
	.zero		1


	//   ....[192]....
        /*0c98*/ 	.word	0x00008d30
        /*0c9c*/ 	.word	0x00000007
        /*0ca0*/ 	.word	0x00000000
        /*0ca4*/ 	.short	0x010a
        /*0ca6*/ 	.byte	0x3f
	.zero		1


	//   ....[193]....
        /*0ca8*/ 	.word	0x00008d80
        /*0cac*/ 	.word	0x00000006
        /*0cb0*/ 	.word	0x00000000
        /*0cb4*/ 	.short	0x010a
        /*0cb6*/ 	.byte	0x3f
	.zero		1


	//   ....[194]....
        /*0cb8*/ 	.word	0x00008dd0
        /*0cbc*/ 	.word	0x00000009
        /*0cc0*/ 	.word	0x00000000
        /*0cc4*/ 	.short	0x010a
        /*0cc6*/ 	.byte	0x3f
	.zero		1


	//   ....[195]....
        /*0cc8*/ 	.word	0x00008e20
        /*0ccc*/ 	.word	0x00000006
        /*0cd0*/ 	.word	0x00000000
        /*0cd4*/ 	.short	0x010a
        /*0cd6*/ 	.byte	0x3f
	.zero		1


	//   ....[196]....
        /*0cd8*/ 	.word	0x00008e70
        /*0cdc*/ 	.word	0x00000009
        /*0ce0*/ 	.word	0x00000000
        /*0ce4*/ 	.short	0x010a
        /*0ce6*/ 	.byte	0x3f
	.zero		1


	//   ....[197]....
        /*0ce8*/ 	.word	0x00008ec0
        /*0cec*/ 	.word	0x00000006
        /*0cf0*/ 	.word	0x00000000
        /*0cf4*/ 	.short	0x010a
        /*0cf6*/ 	.byte	0x3f
	.zero		1


	//   ....[198]....
        /*0cf8*/ 	.word	0x00008f10
        /*0cfc*/ 	.word	0x00000009
        /*0d00*/ 	.word	0x00000000
        /*0d04*/ 	.short	0x010a
        /*0d06*/ 	.byte	0x3f
	.zero		1


	//   ....[199]....
        /*0d08*/ 	.word	0x00008f60
        /*0d0c*/ 	.word	0x00000006
        /*0d10*/ 	.word	0x00000000
        /*0d14*/ 	.short	0x010a
        /*0d16*/ 	.byte	0x3f
	.zero		1


	//   ....[200]....
        /*0d18*/ 	.word	0x00008fb0
        /*0d1c*/ 	.word	0x00000009
        /*0d20*/ 	.word	0x00000000
        /*0d24*/ 	.short	0x010a
        /*0d26*/ 	.byte	0x3f
	.zero		1


	//   ....[201]....
        /*0d28*/ 	.word	0x00009000
        /*0d2c*/ 	.word	0x00000006
        /*0d30*/ 	.word	0x00000000
        /*0d34*/ 	.short	0x010a
        /*0d36*/ 	.byte	0x3f
	.zero		1


	//   ....[202]....
        /*0d38*/ 	.word	0x00009050
        /*0d3c*/ 	.word	0x00000009
        /*0d40*/ 	.word	0x00000000
        /*0d44*/ 	.short	0x010a
        /*0d46*/ 	.byte	0x3f
	.zero		1


	//   ....[203]....
        /*0d48*/ 	.word	0x000090a0
        /*0d4c*/ 	.word	0x00000006
        /*0d50*/ 	.word	0x00000000
        /*0d54*/ 	.short	0x010a
        /*0d56*/ 	.byte	0x3f
	.zero		1


	//   ....[204]....
        /*0d58*/ 	.word	0x000090f0
        /*0d5c*/ 	.word	0x00000009
        /*0d60*/ 	.word	0x00000000
        /*0d64*/ 	.short	0x010a
        /*0d66*/ 	.byte	0x3f
	.zero		1


	//   ....[205]....
        /*0d68*/ 	.word	0x00009140
        /*0d6c*/ 	.word	0x00000006
        /*0d70*/ 	.word	0x00000000
        /*0d74*/ 	.short	0x010a
        /*0d76*/ 	.byte	0x3f
	.zero		1


	//   ....[206]....
        /*0d78*/ 	.word	0x00009190
        /*0d7c*/ 	.word	0x00000009
        /*0d80*/ 	.word	0x00000000
        /*0d84*/ 	.short	0x010a
        /*0d86*/ 	.byte	0x3f
	.zero		1


	//   ....[207]....
        /*0d88*/ 	.word	0x000091e0
        /*0d8c*/ 	.word	0x00000006
        /*0d90*/ 	.word	0x00000000
        /*0d94*/ 	.short	0x010a
        /*0d96*/ 	.byte	0x3f
	.zero		1


	//   ....[208]....
        /*0d98*/ 	.word	0x00009230
        /*0d9c*/ 	.word	0x00000009
        /*0da0*/ 	.word	0x00000000
        /*0da4*/ 	.short	0x010a
        /*0da6*/ 	.byte	0x3f
	.zero		1


	//   ....[209]....
        /*0da8*/ 	.word	0x00009280
        /*0dac*/ 	.word	0x00000006
        /*0db0*/ 	.word	0x00000000
        /*0db4*/ 	.short	0x010a
        /*0db6*/ 	.byte	0x3f
	.zero		1


	//   ....[210]....
        /*0db8*/ 	.word	0x000092d0
        /*0dbc*/ 	.word	0x00000009
        /*0dc0*/ 	.word	0x00000000
        /*0dc4*/ 	.short	0x010a
        /*0dc6*/ 	.byte	0x3f
	.zero		1


	//   ....[211]....
        /*0dc8*/ 	.word	0x00009320
        /*0dcc*/ 	.word	0x00000006
        /*0dd0*/ 	.word	0x00000000
        /*0dd4*/ 	.short	0x010a
        /*0dd6*/ 	.byte	0x3f
	.zero		1


	//   ....[212]....
        /*0dd8*/ 	.word	0x00009370
        /*0ddc*/ 	.word	0x00000009
        /*0de0*/ 	.word	0x00000000
        /*0de4*/ 	.short	0x010a
        /*0de6*/ 	.byte	0x3f
	.zero		1


	//   ....[213]....
        /*0de8*/ 	.word	0x000093c0
        /*0dec*/ 	.word	0x00000006
        /*0df0*/ 	.word	0x00000000
        /*0df4*/ 	.short	0x010a
        /*0df6*/ 	.byte	0x3f
	.zero		1


	//   ....[214]....
        /*0df8*/ 	.word	0x00009410
        /*0dfc*/ 	.word	0x00000009
        /*0e00*/ 	.word	0x00000000
        /*0e04*/ 	.short	0x010a
        /*0e06*/ 	.byte	0x3f
	.zero		1


	//   ....[215]....
        /*0e08*/ 	.word	0x00009460
        /*0e0c*/ 	.word	0x00000006
        /*0e10*/ 	.word	0x00000000
        /*0e14*/ 	.short	0x010a
        /*0e16*/ 	.byte	0x3f
	.zero		1


	//   ....[216]....
        /*0e18*/ 	.word	0x000094b0
        /*0e1c*/ 	.word	0x00000009
        /*0e20*/ 	.word	0x00000000
        /*0e24*/ 	.short	0x010a
        /*0e26*/ 	.byte	0x3f
	.zero		1


	//   ....[217]....
        /*0e28*/ 	.word	0x00009500
        /*0e2c*/ 	.word	0x00000006
        /*0e30*/ 	.word	0x00000000
        /*0e34*/ 	.short	0x010a
        /*0e36*/ 	.byte	0x3f
	.zero		1


	//   ....[218]....
        /*0e38*/ 	.word	0x00009550
        /*0e3c*/ 	.word	0x00000009
        /*0e40*/ 	.word	0x00000000
        /*0e44*/ 	.short	0x010a
        /*0e46*/ 	.byte	0x3f
	.zero		1


	//   ....[219]....
        /*0e48*/ 	.word	0x000095a0
        /*0e4c*/ 	.word	0x00000006
        /*0e50*/ 	.word	0x00000000
        /*0e54*/ 	.short	0x010a
        /*0e56*/ 	.byte	0x3f
	.zero		1


	//   ....[220]....
        /*0e58*/ 	.word	0x000095f0
        /*0e5c*/ 	.word	0x00000009
        /*0e60*/ 	.word	0x00000000
        /*0e64*/ 	.short	0x010a
        /*0e66*/ 	.byte	0x3f
	.zero		1


	//   ....[221]....
        /*0e68*/ 	.word	0x00009640
        /*0e6c*/ 	.word	0x00000006
        /*0e70*/ 	.word	0x00000000
        /*0e74*/ 	.short	0x010a
        /*0e76*/ 	.byte	0x3f
	.zero		1


	//   ....[222]....
        /*0e78*/ 	.word	0x00009690
        /*0e7c*/ 	.word	0x00000009
        /*0e80*/ 	.word	0x00000000
        /*0e84*/ 	.short	0x010a
        /*0e86*/ 	.byte	0x3f
	.zero		1


	//   ....[223]....
        /*0e88*/ 	.word	0x000096e0
        /*0e8c*/ 	.word	0x00000006
        /*0e90*/ 	.word	0x00000000
        /*0e94*/ 	.short	0x010a
        /*0e96*/ 	.byte	0x3f
	.zero		1


	//   ....[224]....
        /*0e98*/ 	.word	0x00009730
        /*0e9c*/ 	.word	0x00000009
        /*0ea0*/ 	.word	0x00000000
        /*0ea4*/ 	.short	0x010a
        /*0ea6*/ 	.byte	0x3f
	.zero		1


	//   ....[225]....
        /*0ea8*/ 	.word	0x00009780
        /*0eac*/ 	.word	0x00000006
        /*0eb0*/ 	.word	0x00000000
        /*0eb4*/ 	.short	0x010a
        /*0eb6*/ 	.byte	0x3f
	.zero		1


	//   ....[226]....
        /*0eb8*/ 	.word	0x000097d0
        /*0ebc*/ 	.word	0x00000009
        /*0ec0*/ 	.word	0x00000000
        /*0ec4*/ 	.short	0x010a
        /*0ec6*/ 	.byte	0x3f
	.zero		1


	//   ....[227]....
        /*0ec8*/ 	.word	0x00009820
        /*0ecc*/ 	.word	0x00000006
        /*0ed0*/ 	.word	0x00000000
        /*0ed4*/ 	.short	0x010a
        /*0ed6*/ 	.byte	0x3f
	.zero		1


	//   ....[228]....
        /*0ed8*/ 	.word	0x00009870
        /*0edc*/ 	.word	0x00000009
        /*0ee0*/ 	.word	0x00000000
        /*0ee4*/ 	.short	0x010a
        /*0ee6*/ 	.byte	0x3f
	.zero		1


	//   ....[229]....
        /*0ee8*/ 	.word	0x000098c0
        /*0eec*/ 	.word	0x00000006
        /*0ef0*/ 	.word	0x00000000
        /*0ef4*/ 	.short	0x010a
        /*0ef6*/ 	.byte	0x3f
	.zero		1


	//   ....[230]....
        /*0ef8*/ 	.word	0x00009910
        /*0efc*/ 	.word	0x00000009
        /*0f00*/ 	.word	0x00000000
        /*0f04*/ 	.short	0x010a
        /*0f06*/ 	.byte	0x3f
	.zero		1


	//   ....[231]....
        /*0f08*/ 	.word	0x00009960
        /*0f0c*/ 	.word	0x00000006
        /*0f10*/ 	.word	0x00000000
        /*0f14*/ 	.short	0x010a
        /*0f16*/ 	.byte	0x3f
	.zero		1


	//   ....[232]....
        /*0f18*/ 	.word	0x000099b0
        /*0f1c*/ 	.word	0x00000009
        /*0f20*/ 	.word	0x00000000
        /*0f24*/ 	.short	0x010a
        /*0f26*/ 	.byte	0x3f
	.zero		1


	//   ....[233]....
        /*0f28*/ 	.word	0x00009a00
        /*0f2c*/ 	.word	0x00000006
        /*0f30*/ 	.word	0x00000000
        /*0f34*/ 	.short	0x010a
        /*0f36*/ 	.byte	0x3f
	.zero		1


	//   ....[234]....
        /*0f38*/ 	.word	0x00009a50
        /*0f3c*/ 	.word	0x00000009
        /*0f40*/ 	.word	0x00000000
        /*0f44*/ 	.short	0x010a
        /*0f46*/ 	.byte	0x3f
	.zero		1


	//   ....[235]....
        /*0f48*/ 	.word	0x00009aa0
        /*0f4c*/ 	.word	0x00000006
        /*0f50*/ 	.word	0x00000000
        /*0f54*/ 	.short	0x010a
        /*0f56*/ 	.byte	0x3f
	.zero		1


	//   ....[236]....
        /*0f58*/ 	.word	0x00009af0
        /*0f5c*/ 	.word	0x00000009
        /*0f60*/ 	.word	0x00000000
        /*0f64*/ 	.short	0x010a
        /*0f66*/ 	.byte	0x3f
	.zero		1


	//   ....[237]....
        /*0f68*/ 	.word	0x00009b40
        /*0f6c*/ 	.word	0x00000006
        /*0f70*/ 	.word	0x00000000
        /*0f74*/ 	.short	0x010a
        /*0f76*/ 	.byte	0x3f
	.zero		1


	//   ....[238]....
        /*0f78*/ 	.word	0x00009b90
        /*0f7c*/ 	.word	0x00000009
        /*0f80*/ 	.word	0x00000000
        /*0f84*/ 	.short	0x010a
        /*0f86*/ 	.byte	0x3f
	.zero		1


	//   ....[239]....
        /*0f88*/ 	.word	0x00009be0
        /*0f8c*/ 	.word	0x00000006
        /*0f90*/ 	.word	0x00000000
        /*0f94*/ 	.short	0x010a
        /*0f96*/ 	.byte	0x3f
	.zero		1


	//   ....[240]....
        /*0f98*/ 	.word	0x00009c30
        /*0f9c*/ 	.word	0x00000009
        /*0fa0*/ 	.word	0x00000000
        /*0fa4*/ 	.short	0x010a
        /*0fa6*/ 	.byte	0x3f
	.zero		1


	//   ....[241]....
        /*0fa8*/ 	.word	0x00009c80
        /*0fac*/ 	.word	0x00000006
        /*0fb0*/ 	.word	0x00000000
        /*0fb4*/ 	.short	0x010a
        /*0fb6*/ 	.byte	0x3f
	.zero		1


	//   ....[242]....
        /*0fb8*/ 	.word	0x00009cd0
        /*0fbc*/ 	.word	0x00000009
        /*0fc0*/ 	.word	0x00000000
        /*0fc4*/ 	.short	0x010a
        /*0fc6*/ 	.byte	0x3f
	.zero		1


	//   ....[243]....
        /*0fc8*/ 	.word	0x00009d20
        /*0fcc*/ 	.word	0x00000006
        /*0fd0*/ 	.word	0x00000000
        /*0fd4*/ 	.short	0x010a
        /*0fd6*/ 	.byte	0x3f
	.zero		1


	//   ....[244]....
        /*0fd8*/ 	.word	0x00009d70
        /*0fdc*/ 	.word	0x00000009
        /*0fe0*/ 	.word	0x00000000
        /*0fe4*/ 	.short	0x010a
        /*0fe6*/ 	.byte	0x3f
	.zero		1


	//   ....[245]....
        /*0fe8*/ 	.word	0x00009dc0
        /*0fec*/ 	.word	0x00000006
        /*0ff0*/ 	.word	0x00000000
        /*0ff4*/ 	.short	0x010a
        /*0ff6*/ 	.byte	0x3f
	.zero		1


	//----- nvinfo : EIATTR_NUM_MBARRIERS
	.align		4
.L_28:
        /*0ff8*/ 	.byte	0x03, 0x38
        /*0ffa*/ 	.short	0x0076


	//----- nvinfo : EIATTR_EXIT_INSTR_OFFSETS
	.align		4
        /*0ffc*/ 	.byte	0x04, 0x1c
        /*0ffe*/ 	.short	(.L_30 - .L_29)


	//   ....[0]....
.L_29:
        /*1000*/ 	.word	0x000019d0


	//   ....[1]....
        /*1004*/ 	.word	0x00001a30


	//   ....[2]....
        /*1008*/ 	.word	0x00005cd0


	//   ....[3]....
        /*100c*/ 	.word	0x00005d00


	//   ....[4]....
        /*1010*/ 	.word	0x000089f0


	//----- nvinfo : EIATTR_MAX_THREADS
	.align		4
.L_30:
        /*1014*/ 	.byte	0x04, 0x05
        /*1016*/ 	.short	(.L_32 - .L_31)
.L_31:
        /*1018*/ 	.word	0x00000180
        /*101c*/ 	.word	0x00000001
        /*1020*/ 	.word	0x00000001


	//----- nvinfo : EIATTR_CRS_STACK_SIZE
	.align		4
.L_32:
        /*1024*/ 	.byte	0x04, 0x1e
        /*1026*/ 	.short	(.L_34 - .L_33)
.L_33:
        /*1028*/ 	.word	0x00000000


	//----- nvinfo : EIATTR_CBANK_PARAM_SIZE
	.align		4
.L_34:
        /*102c*/ 	.byte	0x03, 0x19
        /*102e*/ 	.short	0x0470


	//----- nvinfo : EIATTR_PARAM_CBANK
	.align		4
        /*1030*/ 	.byte	0x04, 0x0a
        /*1032*/ 	.short	(.L_36 - .L_35)
	.align		4
.L_35:
        /*1034*/ 	.word	index@(.nv.constant0._ZN7cutlass13device_kernelINS_4gemm6kernel13GemmUniversalIN4cute5tupleIJiiiiEEENS1_10collective13CollectiveMmaINS1_37MainloopSm90TmaGmmaWarpSpecializedFP8ILi56ENS5_IJNS4_1CILi1EEENSA_ILi8EEESB_EEENS1_32KernelTmaWarpSpecializedPingpongEEENS5_IJNSA_ILi64EEESG_NSA_ILi32EEEEEENS_12float_e4m3_tENS5_IJlSB_lEEESJ_SK_NS4_8TiledMMAINS4_8MMA_AtomIJNS4_4SM904GMMA30MMA_64x64x32_F32E4M3E4M3_SS_TNILNSO_7ScaleInE1ELSQ_1EEEEEENS4_6LayoutINS5_IJSB_SB_SB_EEENS5_IJNSA_ILi0EEESV_SV_EEEEENS5_IJNS4_10UnderscoreESY_SY_EEEEENS4_23SM90_TMA_LOAD_MULTICASTENS4_14ComposedLayoutINS4_7SwizzleILi1ELi4ELi3EEENS4_18smem_ptr_flag_bitsILi8EEENST_INS5_IJSC_SH_EEENS5_IJSH_SB_EEEEEEEvNS4_8identityENS4_13SM90_TMA_LOADES1A_vS1B_EENS_8epilogue10collective6detail29Sm90TmaWarpSpecializedAdapterINS1F_15DefaultEpilogueISJ_SK_SK_NS1E_6thread17LinearCombinationISJ_Li1EffLNS1J_9ScaleType4KindE0ELNS_15FloatRoundStyleE2ESJ_EENS1_15EpilogueDefaultEEEEEvvEEEEvNT_6ParamsE)
        /*1038*/ 	.short	0x0210
        /*103a*/ 	.short	0x0470


	//----- nvinfo : EIATTR_SW_WAR
	.align		4
.L_36:
        /*103c*/ 	.byte	0x04, 0x36
        /*103e*/ 	.short	(.L_38 - .L_37)
.L_37:
        /*1040*/ 	.word	0x00000008
.L_38:


//--------------------- .nv.callgraph             --------------------------
	.section	.nv.callgraph,"",@"SHT_CUDA_CALLGRAPH"
	.align	4
	.sectionentsize	8
	.align		4
        /*0000*/ 	.word	0x00000000
	.align		4
        /*0004*/ 	.word	0xffffffff
	.align		4
        /*0008*/ 	.word	0x00000000
	.align		4
        /*000c*/ 	.word	0xfffffffe
	.align		4
        /*0010*/ 	.word	0x00000000
	.align		4
        /*0014*/ 	.word	0xfffffffd
	.align		4
        /*0018*/ 	.word	0x00000000
	.align		4
        /*001c*/ 	.word	0xfffffffc


//--------------------- .nv.constant4             --------------------------
	.section	.nv.constant4,"a",@progbits
	.align	8
	.align		8
.nv.constant4:
        /*0000*/ 	.dword	_ZN40_INTERNAL_f7d6e65a_4_k_cu_67f7271f_200994cuda3std3__45__cpo5beginE
	.align		8
        /*0008*/ 	.dword	_ZN40_INTERNAL_f7d6e65a_4_k_cu_67f7271f_200994cuda3std3__45__cpo3endE
	.align		8
        /*0010*/ 	.dword	_ZN40_INTERNAL_f7d6e65a_4_k_cu_67f7271f_200994cuda3std3__45__cpo6cbeginE
	.align		8
        /*0018*/ 	.dword	_ZN40_INTERNAL_f7d6e65a_4_k_cu_67f7271f_200994cuda3std3__45__cpo4cendE
	.align		8
        /*0020*/ 	.dword	_ZN40_INTERNAL_f7d6e65a_4_k_cu_67f7271f_200994cuda3std3__442_GLOBAL__N__f7d6e65a_4_k_cu_67f7271f_200996ignoreE
	.align		8
        /*0028*/ 	.dword	_ZN40_INTERNAL_f7d6e65a_4_k_cu_67f7271f_200994cuda3std3__419piecewise_constructE
	.align		8
        /*0030*/ 	.dword	_ZN40_INTERNAL_f7d6e65a_4_k_cu_67f7271f_200994cuda3std3__48in_placeE
	.align		8
        /*0038*/ 	.dword	_ZN40_INTERNAL_f7d6e65a_4_k_cu_67f7271f_200994cuda3std6ranges3__45__cpo4swapE
	.align		8
        /*0040*/ 	.dword	_ZN40_INTERNAL_f7d6e65a_4_k_cu_67f7271f_200994cuda3std6ranges3__45__cpo9iter_moveE
	.align		8
        /*0048*/ 	.dword	_ZN40_INTERNAL_f7d6e65a_4_k_cu_67f7271f_200994cute7productE
	.align		8
        /*0050*/ 	.dword	_ZN40_INTERNAL_f7d6e65a_4_k_cu_67f7271f_200994cute1_E


//--------------------- .text._ZN7cutlass13device_kernelINS_4gemm6kernel13GemmUniversalIN4cute5tupleIJiiiiEEENS1_10collective13CollectiveMmaINS1_37MainloopSm90TmaGmmaWarpSpecializedFP8ILi56ENS5_IJNS4_1CILi1EEENSA_ILi8EEESB_EEENS1_32KernelTmaWarpSpecializedPingpongEEENS5_IJNSA_ILi64EEESG_NSA_ILi32EEEEEENS_12float_e4m3_tENS5_IJlSB_lEEESJ_SK_NS4_8TiledMMAINS4_8MMA_AtomIJNS4_4SM904GMMA30MMA_64x64x32_F32E4M3E4M3_SS_TNILNSO_7ScaleInE1ELSQ_1EEEEEENS4_6LayoutINS5_IJSB_SB_SB_EEENS5_IJNSA_ILi0EEESV_SV_EEEEENS5_IJNS4_10UnderscoreESY_SY_EEEEENS4_23SM90_TMA_LOAD_MULTICASTENS4_14ComposedLayoutINS4_7SwizzleILi1ELi4ELi3EEENS4_18smem_ptr_flag_bitsILi8EEENST_INS5_IJSC_SH_EEENS5_IJSH_SB_EEEEEEEvNS4_8identityENS4_13SM90_TMA_LOADES1A_vS1B_EENS_8epilogue10collective6detail29Sm90TmaWarpSpecializedAdapterINS1F_15DefaultEpilogueISJ_SK_SK_NS1E_6thread17LinearCombinationISJ_Li1EffLNS1J_9ScaleType4KindE0ELNS_15FloatRoundStyleE2ESJ_EENS1_15EpilogueDefaultEEEEEvvEEEEvNT_6ParamsE --------------------------
	.section	.text._ZN7cutlass13device_kernelINS_4gemm6kernel13GemmUniversalIN4cute5tupleIJiiiiEEENS1_10collective13CollectiveMmaINS1_37MainloopSm90TmaGmmaWarpSpecializedFP8ILi56ENS5_IJNS4_1CILi1EEENSA_ILi8EEESB_EEENS1_32KernelTmaWarpSpecializedPingpongEEENS5_IJNSA_ILi64EEESG_NSA_ILi32EEEEEENS_12float_e4m3_tENS5_IJlSB_lEEESJ_SK_NS4_8TiledMMAINS4_8MMA_AtomIJNS4_4SM904GMMA30MMA_64x64x32_F32E4M3E4M3_SS_TNILNSO_7ScaleInE1ELSQ_1EEEEEENS4_6LayoutINS5_IJSB_SB_SB_EEENS5_IJNSA_ILi0EEESV_SV_EEEEENS5_IJNS4_10UnderscoreESY_SY_EEEEENS4_23SM90_TMA_LOAD_MULTICASTENS4_14ComposedLayoutINS4_7SwizzleILi1ELi4ELi3EEENS4_18smem_ptr_flag_bitsILi8EEENST_INS5_IJSC_SH_EEENS5_IJSH_SB_EEEEEEEvNS4_8identityENS4_13SM90_TMA_LOADES1A_vS1B_EENS_8epilogue10collective6detail29Sm90TmaWarpSpecializedAdapterINS1F_15DefaultEpilogueISJ_SK_SK_NS1E_6thread17LinearCombinationISJ_Li1EffLNS1J_9ScaleType4KindE0ELNS_15FloatRoundStyleE2ESJ_EENS1_15EpilogueDefaultEEEEEvvEEEEvNT_6ParamsE,"ax",@progbits
	.align	128
.text._ZN7cutlass13device_kernelINS_4gemm6kernel13GemmUniversalIN4cute5tupleIJiiiiEEENS1_10collective13CollectiveMmaINS1_37MainloopSm90TmaGmmaWarpSpecializedFP8ILi56ENS5_IJNS4_1CILi1EEENSA_ILi8EEESB_EEENS1_32KernelTmaWarpSpecializedPingpongEEENS5_IJNSA_ILi64EEESG_NSA_ILi32EEEEEENS_12float_e4m3_tENS5_IJlSB_lEEESJ_SK_NS4_8TiledMMAINS4_8MMA_AtomIJNS4_4SM904GMMA30MMA_64x64x32_F32E4M3E4M3_SS_TNILNSO_7ScaleInE1ELSQ_1EEEEEENS4_6LayoutINS5_IJSB_SB_SB_EEENS5_IJNSA_ILi0EEESV_SV_EEEEENS5_IJNS4_10UnderscoreESY_SY_EEEEENS4_23SM90_TMA_LOAD_MULTICASTENS4_14ComposedLayoutINS4_7SwizzleILi1ELi4ELi3EEENS4_18smem_ptr_flag_bitsILi8EEENST_INS5_IJSC_SH_EEENS5_IJSH_SB_EEEEEEEvNS4_8identityENS4_13SM90_TMA_LOADES1A_vS1B_EENS_8epilogue10collective6detail29Sm90TmaWarpSpecializedAdapterINS1F_15DefaultEpilogueISJ_SK_SK_NS1E_6thread17LinearCombinationISJ_Li1EffLNS1J_9ScaleType4KindE0ELNS_15FloatRoundStyleE2ESJ_EENS1_15EpilogueDefaultEEEEEvvEEEEvNT_6ParamsE:
        .type           _ZN7cutlass13device_kernelINS_4gemm6kernel13GemmUniversalIN4cute5tupleIJiiiiEEENS1_10collective13CollectiveMmaINS1_37MainloopSm90TmaGmmaWarpSpecializedFP8ILi56ENS5_IJNS4_1CILi1EEENSA_ILi8EEESB_EEENS1_32KernelTmaWarpSpecializedPingpongEEENS5_IJNSA_ILi64EEESG_NSA_ILi32EEEEEENS_12float_e4m3_tENS5_IJlSB_lEEESJ_SK_NS4_8TiledMMAINS4_8MMA_AtomIJNS4_4SM904GMMA30MMA_64x64x32_F32E4M3E4M3_SS_TNILNSO_7ScaleInE1ELSQ_1EEEEEENS4_6LayoutINS5_IJSB_SB_SB_EEENS5_IJNSA_ILi0EEESV_SV_EEEEENS5_IJNS4_10UnderscoreESY_SY_EEEEENS4_23SM90_TMA_LOAD_MULTICASTENS4_14ComposedLayoutINS4_7SwizzleILi1ELi4ELi3EEENS4_18smem_ptr_flag_bitsILi8EEENST_INS5_IJSC_SH_EEENS5_IJSH_SB_EEEEEEEvNS4_8identityENS4_13SM90_TMA_LOADES1A_vS1B_EENS_8epilogue10collective6detail29Sm90TmaWarpSpecializedAdapterINS1F_15DefaultEpilogueISJ_SK_SK_NS1E_6thread17LinearCombinationISJ_Li1EffLNS1J_9ScaleType4KindE0ELNS_15FloatRoundStyleE2ESJ_EENS1_15EpilogueDefaultEEEEEvvEEEEvNT_6ParamsE,@function
        .size           _ZN7cutlass13device_kernelINS_4gemm6kernel13GemmUniversalIN4cute5tupleIJiiiiEEENS1_10collective13CollectiveMmaINS1_37MainloopSm90TmaGmmaWarpSpecializedFP8ILi56ENS5_IJNS4_1CILi1EEENSA_ILi8EEESB_EEENS1_32KernelTmaWarpSpecializedPingpongEEENS5_IJNSA_ILi64EEESG_NSA_ILi32EEEEEENS_12float_e4m3_tENS5_IJlSB_lEEESJ_SK_NS4_8TiledMMAINS4_8MMA_AtomIJNS4_4SM904GMMA30MMA_64x64x32_F32E4M3E4M3_SS_TNILNSO_7ScaleInE1ELSQ_1EEEEEENS4_6LayoutINS5_IJSB_SB_SB_EEENS5_IJNSA_ILi0EEESV_SV_EEEEENS5_IJNS4_10UnderscoreESY_SY_EEEEENS4_23SM90_TMA_LOAD_MULTICASTENS4_14ComposedLayoutINS4_7SwizzleILi1ELi4ELi3EEENS4_18smem_ptr_flag_bitsILi8EEENST_INS5_IJSC_SH_EEENS5_IJSH_SB_EEEEEEEvNS4_8identityENS4_13SM90_TMA_LOADES1A_vS1B_EENS_8epilogue10collective6detail29Sm90TmaWarpSpecializedAdapterINS1F_15DefaultEpilogueISJ_SK_SK_NS1E_6thread17LinearCombinationISJ_Li1EffLNS1J_9ScaleType4KindE0ELNS_15FloatRoundStyleE2ESJ_EENS1_15EpilogueDefaultEEEEEvvEEEEvNT_6ParamsE,(.L_x_249 - _ZN7cutlass13device_kernelINS_4gemm6kernel13GemmUniversalIN4cute5tupleIJiiiiEEENS1_10collective13CollectiveMmaINS1_37MainloopSm90TmaGmmaWarpSpecializedFP8ILi56ENS5_IJNS4_1CILi1EEENSA_ILi8EEESB_EEENS1_32KernelTmaWarpSpecializedPingpongEEENS5_IJNSA_ILi64EEESG_NSA_ILi32EEEEEENS_12float_e4m3_tENS5_IJlSB_lEEESJ_SK_NS4_8TiledMMAINS4_8MMA_AtomIJNS4_4SM904GMMA30MMA_64x64x32_F32E4M3E4M3_SS_TNILNSO_7ScaleInE1ELSQ_1EEEEEENS4_6LayoutINS5_IJSB_SB_SB_EEENS5_IJNSA_ILi0EEESV_SV_EEEEENS5_IJNS4_10UnderscoreESY_SY_EEEEENS4_23SM90_TMA_LOAD_MULTICASTENS4_14ComposedLayoutINS4_7SwizzleILi1ELi4ELi3EEENS4_18smem_ptr_flag_bitsILi8EEENST_INS5_IJSC_SH_EEENS5_IJSH_SB_EEEEEEEvNS4_8identityENS4_13SM90_TMA_LOADES1A_vS1B_EENS_8epilogue10collective6detail29Sm90TmaWarpSpecializedAdapterINS1F_15DefaultEpilogueISJ_SK_SK_NS1E_6thread17LinearCombinationISJ_Li1EffLNS1J_9ScaleType4KindE0ELNS_15FloatRoundStyleE2ESJ_EENS1_15EpilogueDefaultEEEEEvvEEEEvNT_6ParamsE)
        .other          _ZN7cutlass13device_kernelINS_4gemm6kernel13GemmUniversalIN4cute5tupleIJiiiiEEENS1_10collective13CollectiveMmaINS1_37MainloopSm90TmaGmmaWarpSpecializedFP8ILi56ENS5_IJNS4_1CILi1EEENSA_ILi8EEESB_EEENS1_32KernelTmaWarpSpecializedPingpongEEENS5_IJNSA_ILi64EEESG_NSA_ILi32EEEEEENS_12float_e4m3_tENS5_IJlSB_lEEESJ_SK_NS4_8TiledMMAINS4_8MMA_AtomIJNS4_4SM904GMMA30MMA_64x64x32_F32E4M3E4M3_SS_TNILNSO_7ScaleInE1ELSQ_1EEEEEENS4_6LayoutINS5_IJSB_SB_SB_EEENS5_IJNSA_ILi0EEESV_SV_EEEEENS5_IJNS4_10UnderscoreESY_SY_EEEEENS4_23SM90_TMA_LOAD_MULTICASTENS4_14ComposedLayoutINS4_7SwizzleILi1ELi4ELi3EEENS4_18smem_ptr_flag_bitsILi8EEENST_INS5_IJSC_SH_EEENS5_IJSH_SB_EEEEEEEvNS4_8identityENS4_13SM90_TMA_LOADES1A_vS1B_EENS_8epilogue10collective6detail29Sm90TmaWarpSpecializedAdapterINS1F_15DefaultEpilogueISJ_SK_SK_NS1E_6thread17LinearCombinationISJ_Li1EffLNS1J_9ScaleType4KindE0ELNS_15FloatRoundStyleE2ESJ_EENS1_15EpilogueDefaultEEEEEvvEEEEvNT_6ParamsE,@"STO_CUDA_ENTRY STV_DEFAULT"
_ZN7cutlass13device_kernelINS_4gemm6kernel13GemmUniversalIN4cute5tupleIJiiiiEEENS1_10collective13CollectiveMmaINS1_37MainloopSm90TmaGmmaWarpSpecializedFP8ILi56ENS5_IJNS4_1CILi1EEENSA_ILi8EEESB_EEENS1_32KernelTmaWarpSpecializedPingpongEEENS5_IJNSA_ILi64EEESG_NSA_ILi32EEEEEENS_12float_e4m3_tENS5_IJlSB_lEEESJ_SK_NS4_8TiledMMAINS4_8MMA_AtomIJNS4_4SM904GMMA30MMA_64x64x32_F32E4M3E4M3_SS_TNILNSO_7ScaleInE1ELSQ_1EEEEEENS4_6LayoutINS5_IJSB_SB_SB_EEENS5_IJNSA_ILi0EEESV_SV_EEEEENS5_IJNS4_10UnderscoreESY_SY_EEEEENS4_23SM90_TMA_LOAD_MULTICASTENS4_14ComposedLayoutINS4_7SwizzleILi1ELi4ELi3EEENS4_18smem_ptr_flag_bitsILi8EEENST_INS5_IJSC_SH_EEENS5_IJSH_SB_EEEEEEEvNS4_8identityENS4_13SM90_TMA_LOADES1A_vS1B_EENS_8epilogue10collective6detail29Sm90TmaWarpSpecializedAdapterINS1F_15DefaultEpilogueISJ_SK_SK_NS1E_6thread17LinearCombinationISJ_Li1EffLNS1J_9ScaleType4KindE0ELNS_15FloatRoundStyleE2ESJ_EENS1_15EpilogueDefaultEEEEEvvEEEEvNT_6ParamsE:
[----:B------:R-:W-:Y:S01]  /*0000*/  LDC R1, c[0x0][0x28] ;  /* 0x00000a00ff017b82 */ /* 0x000fe20000000800 */
[----:B------:R-:W0:Y:S01]  /*0010*/  S2R R11, SR_TID.X ;  /* 0x00000000000b7919 */ /* 0x000e220000002100 */
[----:B------:R-:W-:Y:S01]  /*0020*/  ELECT P0, URZ, PT ;  /* 0x00000000003f782f */ /* 0x000fe20003800000 */
[----:B------:R-:W-:Y:S01]  /*0030*/  BSSY B0, `(.L_x_0) ;  /* 0x000000f000007945 */ /* 0x000fe20003800000 */
[--C-:B0-----:R-:W-:Y:S02]  /*0040*/  SHF.R.U32.HI R0, RZ, 0x5, R11.reuse ;  /* 0x00000005ff007819 */ /* 0x101fe4000001160b */
[----:B------:R-:W-:-:S03]  /*0050*/  SHF.R.U32.HI R5, RZ, 0x7, R11 ;  /* 0x00000007ff057819 */ /* 0x000fc6000001160b */
[----:B------:R-:W0:Y:S04]  /*0060*/  SHFL.IDX PT, R2, R0, RZ, 0x1f ;  /* 0x00001fff00027589 */ /* 0x000e2800000e0000 */
[----:B------:R1:W2:Y:S01]  /*0070*/  SHFL.IDX PT, R6, R5, RZ, 0x1f ;  /* 0x00001fff05067589 */ /* 0x0002a200000e0000 */
[----:B0-----:R-:W-:-:S13]  /*0080*/  ISETP.NE.OR P0, PT, R2, RZ, !P0 ;  /* 0x000000ff0200720c */ /* 0x001fda0004705670 */
[----:B-12---:R-:W-:Y:S05]  /*0090*/  @P0 BRA `(.L_x_1) ;  /* 0x0000000000200947 */ /* 0x006fea0003800000 */
[----:B------:R-:W-:Y:S02]  /*00a0*/  ULDC.64 UR4, c[0x0][0x198] ;  /* 0x0000660000047ab9 */ /* 0x000fe40000000a00 */
[----:B------:R-:W-:Y:S02]  /*00b0*/  UIADD3 UR6, UP0, UR4, 0xf0, URZ ;  /* 0x000000f004067890 */ /* 0x000fe4000ff1e03f */
[----:B------:R-:W-:Y:S02]  /*00c0*/  UIADD3 UR4, UP1, UR4, 0x1f0, URZ ;  /* 0x000001f004047890 */ /* 0x000fe4000ff3e03f */
[----:B------:R-:W-:Y:S02]  /*00d0*/  UIADD3.X UR7, URZ, UR5, URZ, UP0, !UPT ;  /* 0x000000053f077290 */ /* 0x000fe400087fe43f */
[----:B------:R-:W-:-:S07]  /*00e0*/  UIADD3.X UR5, URZ, UR5, URZ, UP1, !UPT ;  /* 0x000000053f057290 */ /* 0x000fce0008ffe43f */
[----:B------:R0:W-:Y:S02]  /*00f0*/  UTMACCTL.PF [UR6] ;  /* 0x00000000060079b9 */ /* 0x0001e40008040000 */
[----:B------:R0:W-:Y:S02]  /*0100*/  UTMACCTL.PF [UR4] ;  /* 0x00000000040079b9 */ /* 0x0001e40008040000 */
[----:B0-----:R-:W-:Y:S01]  /*0110*/  NOP ;  /* 0x0000000000007918 */ /* 0x001fe20000000000 */
.L_x_1:
[----:B------:R-:W-:Y:S05]  /*0120*/  BSYNC B0 ;  /* 0x0000000000007941 */ /* 0x000fea0003800000 */
.L_x_0:
[----:B------:R-:W0:Y:S01]  /*0130*/  SHFL.IDX PT, R7, R0, RZ, 0x1f ;  /* 0x00001fff00077589 */ /* 0x000e2200000e0000 */
[----:B------:R-:W-:Y:S02]  /*0140*/  SHF.R.S32.HI R4, RZ, 0x1f, R11 ;  /* 0x0000001fff047819 */ /* 0x000fe4000001140b */
[----:B0-----:R-:W-:-:S13]  /*0150*/  ISETP.NE.AND P0, PT, R7, RZ, PT ;  /* 0x000000ff0700720c */ /* 0x001fda0003f05270 */
[----:B------:R-:W-:Y:S05]  /*0160*/  @P0 BRA `(.L_x_2) ;  /* 0x0000000800040947 */ /* 0x000fea0003800000 */
[----:B------:R-:W-:Y:S01]  /*0170*/  ELECT P0, URZ, PT ;  /* 0x00000000003f782f */ /* 0x000fe20003800000 */
[----:B------:R-:W-:-:S12]  /*0180*/  BSSY B0, `(.L_x_2) ;  /* 0x000007f000007945 */ /* 0x000fd80003800000 */
[----:B------:R-:W-:Y:S05]  /*0190*/  @!P0 BRA `(.L_x_3) ;  /* 0x0000000400f48947 */ /* 0x000fea0003800000 */
[----:B------:R-:W0:Y:S01]  /*01a0*/  S2UR UR8, SR_CgaCtaId ;  /* 0x00000000000879c3 */ /* 0x000e220000008800 */
[----:B------:R-:W-:Y:S01]  /*01b0*/  UMOV UR4, 0x400 ;  /* 0x0000040000047882 */ /* 0x000fe20000000000 */
[----:B------:R-:W-:Y:S01]  /*01c0*/  UMOV UR5, 0x1 ;  /* 0x0000000100057882 */ /* 0x000fe20000000000 */
[----:B------:R-:W-:Y:S02]  /*01d0*/  UMOV UR6, 0x8 ;  /* 0x0000000800067882 */ /* 0x000fe40000000000 */
[----:B------:R-:W-:-:S04]  /*01e0*/  UIADD3 UR6, -UR6, 0x100000, URZ ;  /* 0x0010000006067890 */ /* 0x000fc8000fffe13f */
[----:B------:R-:W-:Y:S02]  /*01f0*/  USHF.L.U32 UR7, UR6, 0xb, URZ ;  /* 0x0000000b06077899 */ /* 0x000fe4000800063f */
[----:B------:R-:W-:Y:S02]  /*0200*/  USHF.L.U32 UR6, UR6, 0x1, URZ ;  /* 0x0000000106067899 */ /* 0x000fe4000800063f */
[----:B0-----:R-:W-:Y:S02]  /*0210*/  ULEA UR8, UR8, UR4, 0x18 ;  /* 0x0000000408087291 */ /* 0x001fe4000f8ec03f */
[----:B------:R-:W-:-:S04]  /*0220*/  UIADD3 UR4, -UR5, 0x100000, URZ ;  /* 0x0010000005047890 */ /* 0x000fc8000fffe13f */
[----:B------:R-:W-:Y:S02]  /*0230*/  USHF.L.U32 UR5, UR4, 0xb, URZ ;  /* 0x0000000b04057899 */ /* 0x000fe4000800063f */
[----:B------:R-:W-:Y:S01]  /*0240*/  USHF.L.U32 UR4, UR4, 0x1, URZ ;  /* 0x0000000104047899 */ /* 0x000fe2000800063f */
[----:B------:R-:W0:Y:S11]  /*0250*/  FENCE.VIEW.ASYNC.S ;  /* 0x00000000000073c6 */ /* 0x000e360000000000 */
[----:B0-----:R0:W1:Y:S01]  /*0260*/  SYNCS.EXCH.64 URZ, [UR8], UR4 ;  /* 0x00000004083f75b2 */ /* 0x0010620008000100 */
[----:B------:R0:W2:Y:S01]  /*0270*/  SYNCS.EXCH.64 URZ, [UR8+0x1c0], UR6 ;  /* 0x0001c006083f75b2 */ /* 0x0000a20008000100 */
[----:B------:R0:W3:Y:S01]  /*0280*/  SYNCS.EXCH.64 URZ, [UR8+0x8], UR4 ;  /* 0x00000804083f75b2 */ /* 0x0000e20008000100 */
[----:B------:R0:W4:Y:S01]  /*0290*/  SYNCS.EXCH.64 URZ, [UR8+0x1c8], UR6 ;  /* 0x0001c806083f75b2 */ /* 0x0001220008000100 */
[----:B------:R0:W0:Y:S01]  /*02a0*/  SYNCS.EXCH.64 URZ, [UR8+0x10], UR4 ;  /* 0x00001004083f75b2 */ /* 0x0000220008000100 */
        /* <DEDUP_REMOVED lines=107> */
[----:B-1234-:R-:W-:Y:S01]  /*0960*/  NOP ;  /* 0x0000000000007918 */ /* 0x01efe20000000000 */
.L_x_3:
[----:B0-----:R-:W-:Y:S05]  /*0970*/  BSYNC B0 ;  /* 0x0000000000007941 */ /* 0x001fea0003800000 */
.L_x_2:
[----:B------:R-:W0:Y:S01]  /*0980*/  SHFL.IDX PT, R9, R0, RZ, 0x1f ;  /* 0x00001fff00097589 */ /* 0x000e2200000e0000 */
[----:B------:R-:W-:Y:S01]  /*0990*/  LEA.HI R4, R4, R11, RZ, 0x7 ;  /* 0x0000000b04047211 */ /* 0x000fe200078f38ff */
[----:B------:R-:W1:Y:S01]  /*09a0*/  S2UR UR12, SR_CTAID.X ;  /* 0x00000000000c79c3 */ /* 0x000e620000002500 */
[----:B------:R-:W-:Y:S01]  /*09b0*/  ELECT P0, URZ, PT ;  /* 0x00000000003f782f */ /* 0x000fe20003800000 */
[----:B------:R2:W3:Y:S01]  /*09c0*/  SHFL.IDX PT, R8, R0, RZ, 0x1f ;  /* 0x00001fff00087589 */ /* 0x0004e200000e0000 */
[----:B------:R-:W-:Y:S02]  /*09d0*/  LOP3.LUT R4, R4, 0xffffff80, RZ, 0xc0, !PT ;  /* 0xffffff8004047812 */ /* 0x000fe400078ec0ff */
[----:B------:R-:W-:Y:S01]  /*09e0*/  ELECT P1, URZ, PT ;  /* 0x00000000003f782f */ /* 0x000fe20003820000 */
[----:B------:R-:W-:Y:S01]  /*09f0*/  NOP ;  /* 0x0000000000007918 */ /* 0x000fe20000000000 */
[----:B------:R-:W4:Y:S01]  /*0a00*/  S2R R14, SR_CTAID.Y ;  /* 0x00000000000e7919 */ /* 0x000f220000002600 */
[----:B------:R-:W-:Y:S01]  /*0a10*/  ULDC UR4, c[0x0][0x150] ;  /* 0x0000540000047ab9 */ /* 0x000fe20000000800 */
[----:B------:R-:W-:Y:S01]  /*0a20*/  IMAD.IADD R10, R11, 0x1, -R4 ;  /* 0x000000010b0a7824 */ /* 0x000fe200078e0a04 */
[----:B------:R-:W5:Y:S01]  /*0a30*/  LDC R12, c[0x0][0x140] ;  /* 0x00005000ff0c7b82 */ /* 0x000f620000000800 */
[----:B------:R4:W4:Y:S01]  /*0a40*/  SHFL.IDX PT, R13, R5, RZ, 0x1f ;  /* 0x00001fff050d7589 */ /* 0x00092200000e0000 */
[----:B--2---:R-:W-:Y:S01]  /*0a50*/  SHF.R.S32.HI R0, RZ, 0x1f, R7 ;  /* 0x0000001fff007819 */ /* 0x004fe20000011407 */
[----:B------:R-:W-:Y:S01]  /*0a60*/  UMOV UR11, 0x80 ;  /* 0x00000080000b7882 */ /* 0x000fe20000000000 */
[----:B------:R-:W-:Y:S01]  /*0a70*/  SHF.R.S32.HI R23, RZ, 0x1f, R10 ;  /* 0x0000001fff177819 */ /* 0x000fe2000001140a */
[----:B------:R-:W-:Y:S01]  /*0a80*/  NOP ;  /* 0x0000000000007918 */ /* 0x000fe20000000000 */
[----:B------:R-:W-:Y:S01]  /*0a90*/  LEA.HI R0, R0, R7, RZ, 0x2 ;  /* 0x0000000700007211 */ /* 0x000fe200078f10ff */
[----:B------:R-:W-:Y:S01]  /*0aa0*/  VIADD R40, R6, 0xffffffff ;  /* 0xffffffff06287836 */ /* 0x000fe20000000000 */
[----:B------:R-:W-:Y:S01]  /*0ab0*/  LEA.HI R3, R23, R10, RZ, 0x3 ;  /* 0x0000000a17037211 */ /* 0x000fe200078f18ff */
[----:B------:R-:W2:Y:S01]  /*0ac0*/  LDC R25, c[0x0][0x148] ;  /* 0x00005200ff197b82 */ /* 0x000ea20000000800 */
[----:B------:R-:W-:-:S02]  /*0ad0*/  LOP3.LUT R0, R0, 0x3ffffffc, RZ, 0xc0, !PT ;  /* 0x3ffffffc00007812 */ /* 0x000fc400078ec0ff */
[--C-:B------:R-:W-:Y:S02]  /*0ae0*/  SHF.R.S32.HI R4, RZ, 0x3, R3.reuse ;  /* 0x00000003ff047819 */ /* 0x100fe40000011403 */
[----:B0-----:R-:W-:Y:S01]  /*0af0*/  ISETP.NE.OR P0, PT, R9, RZ, !P0 ;  /* 0x000000ff0900720c */ /* 0x001fe20004705670 */
[----:B------:R-:W-:Y:S01]  /*0b00*/  IMAD.IADD R0, R7, 0x1, -R0 ;  /* 0x0000000107007824 */ /* 0x000fe200078e0a00 */
[----:B------:R-:W-:Y:S02]  /*0b10*/  SHF.R.S32.HI R3, RZ, 0x1f, R3 ;  /* 0x0000001fff037819 */ /* 0x000fe40000011403 */
[----:B---3--:R-:W-:Y:S02]  /*0b20*/  ISETP.NE.OR P1, PT, R8, RZ, !P1 ;  /* 0x000000ff0800720c */ /* 0x008fe40004f25670 */
[----:B------:R-:W-:Y:S01]  /*0b30*/  LEA.HI R3, R3, R4, RZ, 0x2 ;  /* 0x0000000403037211 */ /* 0x000fe200078f10ff */
[----:B------:R-:W0:Y:S01]  /*0b40*/  LDC R8, c[0x0][0x144] ;  /* 0x00005100ff087b82 */ /* 0x000e220000000800 */
[----:B------:R-:W-:-:S02]  /*0b50*/  ISETP.GE.U32.AND P5, PT, R40, 0x2, PT ;  /* 0x000000022800780c */ /* 0x000fc40003fa6070 */
[----:B------:R-:W-:Y:S02]  /*0b60*/  LOP3.LUT R9, R3, 0xfffffffc, RZ, 0xc0, !PT ;  /* 0xfffffffc03097812 */ /* 0x000fe400078ec0ff */
[----:B------:R-:W-:Y:S01]  /*0b70*/  SHF.R.S32.HI R3, RZ, 0x1f, R2 ;  /* 0x0000001fff037819 */ /* 0x000fe20000011402 */
[----:B------:R-:W-:Y:S01]  /*0b80*/  VOTEU.ALL UP0, P0 ;  /* 0x00000000003f7886 */ /* 0x000fe20000000000 */
[----:B-----5:R-:W-:Y:S01]  /*0b90*/  ISETP.EQ.U32.AND P3, PT, R12, 0x1, PT ;  /* 0x000000010c00780c */ /* 0x020fe20003f62070 */
[----:B------:R-:W-:Y:S01]  /*0ba0*/  IMAD.IADD R9, R4, 0x1, -R9 ;  /* 0x0000000104097824 */ /* 0x000fe200078e0a09 */
[----:B-1----:R-:W-:Y:S01]  /*0bb0*/  I2FP.F32.U32 R4, UR12 ;  /* 0x0000000c00047c45 */ /* 0x002fe20008201000 */
[----:B------:R-:W-:Y:S01]  /*0bc0*/  VOTEU.ALL UP1, P1 ;  /* 0x00000000003f7886 */ /* 0x000fe20000820000 */
[----:B------:R-:W1:Y:S01]  /*0bd0*/  @!UP0 S2UR UR7, SR_CgaCtaId ;  /* 0x00000000000789c3 */ /* 0x000e620000008800 */
[----:B----4-:R-:W-:Y:S01]  /*0be0*/  I2FP.F32.U32 R5, R14 ;  /* 0x0000000e00057245 */ /* 0x010fe20000201000 */
[----:B------:R-:W-:-:S02]  /*0bf0*/  IMAD R0, R0, 0x4, R9 ;  /* 0x0000000400007824 */ /* 0x000fc400078e0209 */
[----:B------:R-:W-:Y:S01]  /*0c00*/  FMUL R4, R4, UR4 ;  /* 0x0000000404047c20 */ /* 0x000fe20008400000 */
[----:B------:R-:W-:Y:S01]  /*0c10*/  ULDC UR4, c[0x0][0x154] ;  /* 0x0000550000047ab9 */ /* 0x000fe20000000800 */
[----:B------:R-:W-:Y:S01]  /*0c20*/  LEA.HI R3, R3, R2, RZ, 0x2 ;  /* 0x0000000203037211 */ /* 0x000fe200078f10ff */
[----:B------:R-:W-:Y:S01]  /*0c30*/  FMUL R5, R5, UR4 ;  /* 0x0000000405057c20 */ /* 0x000fe20008400000 */
[----:B------:R-:W-:Y:S01]  /*0c40*/  UMOV UR4, 0x20 ;  /* 0x0000002000047882 */ /* 0x000fe20000000000 */
[----:B------:R-:W3:Y:S01]  /*0c50*/  @!UP1 S2UR UR10, SR_CgaCtaId ;  /* 0x00000000000a99c3 */ /* 0x000ee20000008800 */
[----:B------:R-:W4:Y:S01]  /*0c60*/  F2I.U32.TRUNC.NTZ R4, R4 ;  /* 0x0000000400047305 */ /* 0x000f22000020f000 */
[----:B------:R-:W-:Y:S01]  /*0c70*/  LOP3.LUT R3, R3, 0xfffffffc, RZ, 0xc0, !PT ;  /* 0xfffffffc03037812 */ /* 0x000fe200078ec0ff */
[----:B------:R-:W-:Y:S01]  /*0c80*/  @!UP0 UMOV UR6, 0x400 ;  /* 0x0000040000068882 */ /* 0x000fe20000000000 */
[----:B------:R-:W-:-:S04]  /*0c90*/  @!UP0 UIADD3 UR4, -UR4, 0x100000, URZ ;  /* 0x0010000004048890 */ /* 0x000fc8000fffe13f */
[----:B------:R-:W-:Y:S02]  /*0ca0*/  @!UP0 USHF.L.U32 UR5, UR4, 0xb, URZ ;  /* 0x0000000b04058899 */ /* 0x000fe4000800063f */
[----:B------:R-:W-:Y:S01]  /*0cb0*/  @!UP0 USHF.L.U32 UR4, UR4, 0x1, URZ ;  /* 0x0000000104048899 */ /* 0x000fe2000800063f */
[----:B------:R-:W-:Y:S01]  /*0cc0*/  R2UR UR15, R13 ;  /* 0x000000000d0f72ca */ /* 0x000fe200000e0000 */
[----:B------:R-:W-:Y:S01]  /*0cd0*/  @!UP1 UMOV UR9, 0x400 ;  /* 0x0000040000099882 */ /* 0x000fe20000000000 */
[----:B------:R-:W-:Y:S01]  /*0ce0*/  IMAD.IADD R22, R2, 0x1, -R3 ;  /* 0x0000000102167824 */ /* 0x000fe200078e0a03 */
[----:B------:R-:W-:Y:S01]  /*0cf0*/  VOTEU.ALL UP2, P1 ;  /* 0x00000000003f7886 */ /* 0x000fe20000840000 */
[----:B------:R-:W5:Y:S01]  /*0d00*/  F2I.U32.TRUNC.NTZ R5, R5 ;  /* 0x0000000500057305 */ /* 0x000f62000020f000 */
[----:B------:R-:W-:Y:S01]  /*0d10*/  IMAD.SHL.U32 R3, R0, 0x4, RZ ;  /* 0x0000000400037824 */ /* 0x000fe200078e00ff */
[----:B------:R-:W-:Y:S01]  /*0d20*/  VOTEU.ALL UP3, P1 ;  /* 0x00000000003f7886 */ /* 0x000fe20000860000 */
[----:B------:R-:W-:Y:S01]  /*0d30*/  VOTEU.ALL UP4, P1 ;  /* 0x00000000003f7886 */ /* 0x000fe20000880000 */
[----:B------:R-:W-:Y:S01]  /*0d40*/  VOTEU.ALL UP5, P1 ;  /* 0x00000000003f7886 */ /* 0x000fe200008a0000 */
[----:B------:R-:W-:Y:S01]  /*0d50*/  ISETP.NE.AND P1, PT, R22, 0x3, PT ;  /* 0x000000031600780c */ /* 0x000fe20003f25270 */
[----:B-1----:R-:W-:Y:S01]  /*0d60*/  @!UP0 ULEA UR8, UR7, UR6, 0x18 ;  /* 0x0000000607088291 */ /* 0x002fe2000f8ec03f */
[----:B------:R-:W-:Y:S01]  /*0d70*/  LOP3.LUT R12, R0, 0xc, R3, 0x78, !PT ;  /* 0x0000000c000c7812 */ /* 0x000fe200078e7803 */
[----:B------:R-:W-:-:S04]  /*0d80*/  @!UP1 UIADD3 UR6, -UR11, 0x100000, URZ ;  /* 0x001000000b069890 */ /* 0x000fc8000fffe13f */
[----:B------:R-:W-:Y:S02]  /*0d90*/  @!UP1 USHF.L.U32 UR7, UR6, 0xb, URZ ;  /* 0x0000000b06079899 */ /* 0x000fe4000800063f */
[----:B------:R-:W-:Y:S01]  /*0da0*/  @!UP1 USHF.L.U32 UR6, UR6, 0x1, URZ ;  /* 0x0000000106069899 */ /* 0x000fe2000800063f */
[----:B----4-:R-:W-:Y:S01]  /*0db0*/  IMAD.MOV R7, RZ, RZ, -R4 ;  /* 0x000000ffff077224 */ /* 0x010fe200078e0a04 */
[----:B------:R-:W-:Y:S01]  /*0dc0*/  VOTEU.ALL UP0, P0 ;  /* 0x00000000003f7886 */ /* 0x000fe20000000000 */
[----:B------:R-:W-:Y:S02]  /*0dd0*/  ISETP.EQ.OR P1, PT, R22, RZ, !P1 ;  /* 0x000000ff1600720c */ /* 0x000fe40004f22670 */
[----:B0-----:R-:W-:Y:S01]  /*0de0*/  IMAD R24, R8, R7, UR12 ;  /* 0x0000000c08187e24 */ /* 0x001fe2000f8e0207 */
[----:B---3--:R-:W-:Y:S01]  /*0df0*/  @!UP1 ULEA UR9, UR10, UR9, 0x18 ;  /* 0x000000090a099291 */ /* 0x008fe2000f8ec03f */
[----:B-----5:R-:W-:Y:S01]  /*0e00*/  IMAD.MOV R26, RZ, RZ, -R5 ;  /* 0x000000ffff1a7224 */ /* 0x020fe200078e0a05 */
[----:B------:R-:W-:Y:S01]  /*0e10*/  VOTEU.ALL UP1, P0 ;  /* 0x00000000003f7886 */ /* 0x000fe20000020000 */
[----:B------:R-:W-:Y:S01]  /*0e20*/  LOP3.LUT P0, RZ, R10, 0x7, RZ, 0xc0, !PT ;  /* 0x000000070aff7812 */ /* 0x000fe2000780c0ff */
[----:B------:R-:W0:Y:S02]  /*0e30*/  FENCE.VIEW.ASYNC.S ;  /* 0x00000000000073c6 */ /* 0x000e240000000000 */
[----:B0-----:R0:W1:Y:S01]  /*0e40*/  @!UP0 SYNCS.EXCH.64 URZ, [UR8+0x3b0], UR4 ;  /* 0x0003b004083f85b2 */ /* 0x0010620008000100 */
[----:B--2---:R-:W-:Y:S01]  /*0e50*/  IMAD R3, R25, R26, R14 ;  /* 0x0000001a19037224 */ /* 0x004fe200078e020e */
[----:B------:R-:W-:-:S02]  /*0e60*/  ISETP.EQ.AND P1, PT, R6, RZ, P1 ;  /* 0x000000ff0600720c */ /* 0x000fc40000f22270 */
[----:B------:R-:W-:Y:S02]  /*0e70*/  ISETP.LT.U32.AND P0, PT, R12, 0x8, !P0 ;  /* 0x000000080c00780c */ /* 0x000fe40004701070 */
[----:B------:R-:W-:Y:S02]  /*0e80*/  ISETP.NE.AND P4, PT, R3, R12, PT ;  /* 0x0000000c0300720c */ /* 0x000fe40003f85270 */
[----:B------:R-:W-:Y:S02]  /*0e90*/  SEL R7, RZ, 0x1, !P1 ;  /* 0x00000001ff077807 */ /* 0x000fe40004800000 */
[----:B------:R-:W-:Y:S02]  /*0ea0*/  ISETP.EQ.OR P4, PT, R24, RZ, !P4 ;  /* 0x000000ff1800720c */ /* 0x000fe40006782670 */
[----:B------:R-:W-:Y:S02]  /*0eb0*/  ISETP.NE.AND P2, PT, R6, RZ, PT ;  /* 0x000000ff0600720c */ /* 0x000fe40003f45270 */
[----:B------:R-:W-:Y:S01]  /*0ec0*/  PLOP3.LUT P0, PT, P0, P4, PT, 0x80, 0x0 ;  /* 0x000000000000781c */ /* 0x000fe20000709070 */
[----:B------:R0:W2:Y:S01]  /*0ed0*/  @!UP1 SYNCS.EXCH.64 URZ, [UR8+0x3b8], UR4 ;  /* 0x0003b804083f95b2 */ /* 0x0000a20008000100 */
[----:B------:R-:W-:Y:S01]  /*0ee0*/  NOP ;  /* 0x0000000000007918 */ /* 0x000fe20000000000 */
[----:B------:R-:W-:Y:S01]  /*0ef0*/  SEL R7, R7, 0x2, P5 ;  /* 0x0000000207077807 */ /* 0x000fe20002800000 */
[----:B------:R0:W3:Y:S01]  /*0f00*/  @!UP2 SYNCS.EXCH.64 URZ, [UR9+0x390], UR6 ;  /* 0x00039006093fa5b2 */ /* 0x0000e20008000100 */
[----:B------:R0:W4:Y:S01]  /*0f10*/  @!UP3 SYNCS.EXCH.64 URZ, [UR9+0x398], UR6 ;  /* 0x00039806093fb5b2 */ /* 0x0001220008000100 */
[----:B------:R0:W0:Y:S01]  /*0f20*/  @!UP4 SYNCS.EXCH.64 URZ, [UR9+0x3a0], UR6 ;  /* 0x0003a006093fc5b2 */ /* 0x0000220008000100 */
[----:B------:R0:W0:Y:S01]  /*0f30*/  @!UP5 SYNCS.EXCH.64 URZ, [UR9+0x3a8], UR6 ;  /* 0x0003a806093fd5b2 */ /* 0x0000220008000100 */
[----:B------:R-:W-:Y:S01]  /*0f40*/  NOP ;  /* 0x0000000000007918 */ /* 0x000fe20000000000 */
[----:B------:R-:W-:Y:S05]  /*0f50*/  @!P3 BRA `(.L_x_4) ;  /* 0x000000000008b947 */ /* 0x000fea0003800000 */
[----:B01234-:R-:W-:Y:S01]  /*0f60*/  UCGABAR_ARV ;  /* 0x00000000000079c7 */ /* 0x01ffe20008000000 */
[----:B------:R-:W-:Y:S05]  /*0f70*/  BRA `(.L_x_5) ;  /* 0x0000000000047947 */ /* 0x000fea0003800000 */
.L_x_4:
[----:B01234-:R-:W-:Y:S01]  /*0f80*/  NOP ;  /* 0x0000000000007918 */ /* 0x01ffe20000000000 */
.L_x_5:
[----:B------:R-:W-:Y:S01]  /*0f90*/  ULDC.64 UR4, c[0x0][0x598] ;  /* 0x0001660000047ab9 */ /* 0x000fe20000000a00 */
[----:B------:R-:W-:Y:S01]  /*0fa0*/  ULDC.64 UR20, c[0x0][0x208] ;  /* 0x0000820000147ab9 */ /* 0x000fe20000000a00 */
[----:B------:R-:W-:-:S04]  /*0fb0*/  ISETP.NE.U32.AND P1, PT, RZ, UR4, PT ;  /* 0x00000004ff007c0c */ /* 0x000fc8000bf25070 */
[----:B------:R-:W-:-:S13]  /*0fc0*/  ISETP.NE.AND.EX P1, PT, RZ, UR5, PT, P1 ;  /* 0x00000005ff007c0c */ /* 0x000fda000bf25310 */
[----:B------:R-:W-:Y:S05]  /*0fd0*/  @!P1 BRA `(.L_x_6) ;  /* 0x00000000001c9947 */ /* 0x000fea0003800000 */
[----:B------:R-:W0:Y:S02]  /*0fe0*/  LDC.64 R2, c[0x0][0x598] ;  /* 0x00016600ff027b82 */ /* 0x000e240000000a00 */
[----:B0-----:R-:W2:Y:S02]  /*0ff0*/  LDG.E.64 R2, desc[UR20][R2.64] ;  /* 0x0000001402027981 */ /* 0x001ea4000c1e1b00 */
[----:B--2---:R-:W-:-:S04]  /*1000*/  ISETP.NE.U32.AND P1, PT, R2, RZ, PT ;  /* 0x000000ff0200720c */ /* 0x004fc80003f25070 */
[----:B------:R-:W-:-:S13]  /*1010*/  ISETP.NE.AND.EX P1, PT, R3, RZ, PT, P1 ;  /* 0x000000ff0300720c */ /* 0x000fda0003f25310 */
[----:B------:R-:W-:Y:S05]  /*1020*/  @!P1 BRA `(.L_x_6) ;  /* 0x0000000000089947 */ /* 0x000fea0003800000 */
[----:B------:R0:W5:Y:S01]  /*1030*/  LD.E R13, desc[UR20][R2.64] ;  /* 0x00000014020d7980 */ /* 0x000162000c101900 */
[----:B------:R-:W-:Y:S05]  /*1040*/  BRA `(.L_x_7) ;  /* 0x0000000000207947 */ /* 0x000fea0003800000 */
.L_x_6:
[----:B------:R-:W-:Y:S02]  /*1050*/  ULDC.64 UR4, c[0x0][0x588] ;  /* 0x0001620000047ab9 */ /* 0x000fe40000000a00 */
[----:B------:R-:W-:-:S04]  /*1060*/  ISETP.NE.U32.AND P1, PT, RZ, UR4, PT ;  /* 0x00000004ff007c0c */ /* 0x000fc8000bf25070 */
[----:B------:R-:W-:-:S13]  /*1070*/  ISETP.NE.AND.EX P1, PT, RZ, UR5, PT, P1 ;  /* 0x00000005ff007c0c */ /* 0x000fda000bf25310 */
[----:B------:R-:W-:Y:S05]  /*1080*/  @!P1 BRA `(.L_x_8) ;  /* 0x00000000000c9947 */ /* 0x000fea0003800000 */
[----:B------:R-:W0:Y:S02]  /*1090*/  LDC.64 R2, c[0x0][0x588] ;  /* 0x00016200ff027b82 */ /* 0x000e240000000a00 */
[----:B0-----:R1:W5:Y:S01]  /*10a0*/  LDG.E R13, desc[UR20][R2.64] ;  /* 0x00000014020d7981 */ /* 0x001362000c1e1900 */
[----:B------:R-:W-:Y:S05]  /*10b0*/  BRA `(.L_x_7) ;  /* 0x0000000000047947 */ /* 0x000fea0003800000 */
.L_x_8:
[----:B------:R-:W2:Y:S02]  /*10c0*/  LDC R13, c[0x0][0x580] ;  /* 0x00016000ff0d7b82 */ /* 0x000ea40000000800 */
.L_x_7:
[----:B------:R-:W-:Y:S02]  /*10d0*/  ULDC.64 UR4, c[0x0][0x5a0] ;  /* 0x0001680000047ab9 */ /* 0x000fe40000000a00 */
[----:B------:R-:W-:-:S04]  /*10e0*/  ISETP.NE.U32.AND P1, PT, RZ, UR4, PT ;  /* 0x00000004ff007c0c */ /* 0x000fc8000bf25070 */
[----:B------:R-:W-:-:S13]  /*10f0*/  ISETP.NE.AND.EX P1, PT, RZ, UR5, PT, P1 ;  /* 0x00000005ff007c0c */ /* 0x000fda000bf25310 */
[----:B------:R-:W-:Y:S05]  /*1100*/  @!P1 BRA `(.L_x_9) ;  /* 0x00000000001c9947 */ /* 0x000fea0003800000 */
[----:B01----:R-:W0:Y:S02]  /*1110*/  LDC.64 R2, c[0x0][0x5a0] ;  /* 0x00016800ff027b82 */ /* 0x003e240000000a00 */
[----:B0-----:R-:W3:Y:S02]  /*1120*/  LDG.E.64 R2, desc[UR20][R2.64] ;  /* 0x0000001402027981 */ /* 0x001ee4000c1e1b00 */
[----:B---3--:R-:W-:-:S04]  /*1130*/  ISETP.NE.U32.AND P1, PT, R2, RZ, PT ;  /* 0x000000ff0200720c */ /* 0x008fc80003f25070 */
[----:B------:R-:W-:-:S13]  /*1140*/  ISETP.NE.AND.EX P1, PT, R3, RZ, PT, P1 ;  /* 0x000000ff0300720c */ /* 0x000fda0003f25310 */
[----:B------:R-:W-:Y:S05]  /*1150*/  @!P1 BRA `(.L_x_9) ;  /* 0x0000000000089947 */ /* 0x000fea0003800000 */
[----:B------:R0:W5:Y:S01]  /*1160*/  LD.E R16, desc[UR20][R2.64] ;  /* 0x0000001402107980 */ /* 0x000162000c101900 */
[----:B------:R-:W-:Y:S05]  /*1170*/  BRA `(.L_x_10) ;  /* 0x0000000000207947 */ /* 0x000fea0003800000 */
.L_x_9:
[----:B------:R-:W-:Y:S02]  /*1180*/  ULDC.64 UR4, c[0x0][0x590] ;  /* 0x0001640000047ab9 */ /* 0x000fe40000000a00 */
[----:B------:R-:W-:-:S04]  /*1190*/  ISETP.NE.U32.AND P1, PT, RZ, UR4, PT ;  /* 0x00000004ff007c0c */ /* 0x000fc8000bf25070 */
[----:B------:R-:W-:-:S13]  /*11a0*/  ISETP.NE.AND.EX P1, PT, RZ, UR5, PT, P1 ;  /* 0x00000005ff007c0c */ /* 0x000fda000bf25310 */
[----:B------:R-:W-:Y:S05]  /*11b0*/  @!P1 BRA `(.L_x_11) ;  /* 0x00000000000c9947 */ /* 0x000fea0003800000 */
[----:B------:R-:W3:Y:S02]  /*11c0*/  LDC.64 R16, c[0x0][0x590] ;  /* 0x00016400ff107b82 */ /* 0x000ee40000000a00 */
[----:B---3--:R3:W5:Y:S01]  /*11d0*/  LDG.E R16, desc[UR20][R16.64] ;  /* 0x0000001410107981 */ /* 0x008762000c1e1900 */
[----:B------:R-:W-:Y:S05]  /*11e0*/  BRA `(.L_x_10) ;  /* 0x0000000000047947 */ /* 0x000fea0003800000 */
.L_x_11:
[----:B------:R-:W4:Y:S02]  /*11f0*/  LDC R16, c[0x0][0x584] ;  /* 0x00016100ff107b82 */ /* 0x000f240000000800 */
.L_x_10:
[----:B------:R-:W1:Y:S01]  /*1200*/  LDC R0, c[0x0][0x65c] ;  /* 0x00019700ff007b82 */ /* 0x000e620000000800 */
[----:B------:R-:W-:Y:S01]  /*1210*/  ULDC UR8, c[0x0][0x28c] ;  /* 0x0000a30000087ab9 */ /* 0x000fe20000000800 */
[----:B------:R-:W-:Y:S01]  /*1220*/  ISETP.NE.AND P1, PT, R6, 0x2, PT ;  /* 0x000000020600780c */ /* 0x000fe20003f25270 */
[----:B------:R-:W-:Y:S01]  /*1230*/  UIADD3 UR8, UR8, 0x1f, URZ ;  /* 0x0000001f08087890 */ /* 0x000fe2000fffe03f */
[----:B------:R-:W-:Y:S01]  /*1240*/  IMAD.U32 R4, RZ, RZ, UR12 ;  /* 0x0000000cff047e24 */ /* 0x000fe2000f8e00ff */
[----:B------:R-:W-:Y:S01]  /*1250*/  UMOV UR5, URZ ;  /* 0x0000003f00057c82 */ /* 0x000fe20008000000 */
[----:B------:R-:W-:Y:S01]  /*1260*/  UMOV UR4, URZ ;  /* 0x0000003f00047c82 */ /* 0x000fe20008000000 */
[----:B------:R-:W-:-:S04]  /*1270*/  USHF.R.S32.HI UR9, URZ, 0x1f, UR8 ;  /* 0x0000001f3f097899 */ /* 0x000fc80008011408 */
[----:B------:R-:W-:-:S04]  /*1280*/  ULEA.HI UR9, UR9, UR8, URZ, 0x5 ;  /* 0x0000000809097291 */ /* 0x000fc8000f8f283f */
[----:B------:R-:W-:Y:S01]  /*1290*/  USHF.R.S32.HI UR13, URZ, 0x5, UR9 ;  /* 0x000000053f0d7899 */ /* 0x000fe20008011409 */
[----:B-1----:R-:W-:-:S13]  /*12a0*/  ISETP.NE.AND P4, PT, R0, 0x1, PT ;  /* 0x000000010000780c */ /* 0x002fda0003f85270 */
[----:B0-----:R-:W0:Y:S01]  /*12b0*/  @P4 LDC R3, c[0x0][0x10] ;  /* 0x00000400ff034b82 */ /* 0x001e220000000800 */
[----:B------:R-:W-:Y:S02]  /*12c0*/  @P4 IMAD.MOV.U32 R15, RZ, RZ, RZ ;  /* 0x000000ffff0f4224 */ /* 0x000fe400078e00ff */
[----:B------:R-:W-:-:S05]  /*12d0*/  @P4 IMAD.MOV.U32 R5, RZ, RZ, RZ ;  /* 0x000000ffff054224 */ /* 0x000fca00078e00ff */
[----:B------:R-:W1:Y:S01]  /*12e0*/  @!P4 LDC R9, c[0x0][0xc] ;  /* 0x00000300ff09cb82 */ /* 0x000e620000000800 */
[----:B------:R-:W-:Y:S01]  /*12f0*/  ULDC UR6, c[0x0][0xc] ;  /* 0x0000030000067ab9 */ /* 0x000fe20000000800 */
[----:B------:R-:W-:Y:S02]  /*1300*/  ULDC UR7, c[0x0][0x10] ;  /* 0x0000040000077ab9 */ /* 0x000fe40000000800 */
[----:B------:R-:W-:-:S04]  /*1310*/  UIMAD.WIDE.U32 UR6, UR6, UR7, URZ ;  /* 0x00000007060672a5 */ /* 0x000fc8000f8e003f */
[----:B------:R-:W3:Y:S01]  /*1320*/  LDC R8, c[0x0][0x14] ;  /* 0x00000500ff087b82 */ /* 0x000ee20000000800 */
[----:B0-----:R-:W-:-:S04]  /*1330*/  @P4 IMAD.WIDE.U32 R2, R3, UR12, R14 ;  /* 0x0000000c03024c25 */ /* 0x001fc8000f8e000e */
[----:B------:R-:W-:Y:S02]  /*1340*/  @P4 IMAD.IADD R3, R3, 0x1, R5 ;  /* 0x0000000103034824 */ /* 0x000fe400078e0205 */
[----:B------:R-:W-:Y:S02]  /*1350*/  IMAD.MOV.U32 R5, RZ, RZ, RZ ;  /* 0x000000ffff057224 */ /* 0x000fe400078e00ff */
[----:B-1----:R-:W-:-:S04]  /*1360*/  @!P4 IMAD.WIDE.U32 R4, R14, R9, R4 ;  /* 0x000000090e04c225 */ /* 0x002fc800078e0004 */
[----:B------:R-:W-:Y:S02]  /*1370*/  @!P4 IMAD.MOV.U32 R2, RZ, RZ, R4 ;  /* 0x000000ffff02c224 */ /* 0x000fe400078e0004 */
[C---:B---3--:R-:W-:Y:S02]  /*1380*/  IMAD R17, R8.reuse, UR7, RZ ;  /* 0x0000000708117c24 */ /* 0x048fe4000f8e02ff */
[----:B------:R-:W-:Y:S01]  /*1390*/  IMAD.WIDE.U32 R8, R8, UR6, RZ ;  /* 0x0000000608087c25 */ /* 0x000fe2000f8e00ff */
[----:B------:R-:W-:-:S03]  /*13a0*/  ULDC.64 UR6, c[0x0][0x650] ;  /* 0x0001940000067ab9 */ /* 0x000fc60000000a00 */
[----:B------:R-:W-:Y:S02]  /*13b0*/  @!P4 IMAD.MOV.U32 R3, RZ, RZ, R5 ;  /* 0x000000ffff03c224 */ /* 0x000fe400078e0005 */
[----:B------:R-:W-:Y:S01]  /*13c0*/  IMAD.IADD R0, R9, 0x1, R17 ;  /* 0x0000000109007824 */ /* 0x000fe200078e0211 */
[----:B------:R-:W-:Y:S06]  /*13d0*/  @P1 BRA `(.L_x_12) ;  /* 0x0000000000201947 */ /* 0x000fec0003800000 */
[----:B------:R-:W-:Y:S01]  /*13e0*/  USHF.R.U32.HI UR4, URZ, 0x3, UR13 ;  /* 0x000000033f047899 */ /* 0x000fe2000801160d */
[----:B------:R-:W-:Y:S01]  /*13f0*/  IADD3 R2, P1, R2, R8, RZ ;  /* 0x0000000802027210 */ /* 0x000fe20007f3e0ff */
[----:B------:R-:W-:Y:S02]  /*1400*/  UISETP.GE.U32.AND UP0, UPT, UR13, 0x38, UPT ;  /* 0x000000380d00788c */ /* 0x000fe4000bf06070 */
[----:B------:R-:W-:Y:S02]  /*1410*/  UIMAD.WIDE.U32 UR4, UR4, 0x24924925, URZ ;  /* 0x24924925040478a5 */ /* 0x000fe4000f8e003f */
[----:B------:R-:W-:-:S05]  /*1420*/  IMAD.X R3, R0, 0x1, R3, P1 ;  /* 0x0000000100037824 */ /* 0x000fca00008e0603 */
[----:B------:R-:W-:Y:S02]  /*1430*/  UMOV UR4, URZ ;  /* 0x0000003f00047c82 */ /* 0x000fe40008000000 */
[----:B------:R-:W-:Y:S02]  /*1440*/  @UP0 ULOP3.LUT UR4, UR5, 0x1, URZ, 0xc0, !UPT ;  /* 0x0000000105040892 */ /* 0x000fe4000f8ec03f */
[----:B------:R-:W-:-:S12]  /*1450*/  UIMAD UR5, UR5, -0x38, UR13 ;  /* 0xffffffc8050578a4 */ /* 0x000fd8000f8e020d */
.L_x_12:
[----:B------:R-:W-:Y:S01]  /*1460*/  ISETP.GE.U32.AND P1, PT, R2, UR6, PT ;  /* 0x0000000602007c0c */ /* 0x000fe2000bf26070 */
[----:B------:R-:W-:Y:S01]  /*1470*/  IMAD.MOV.U32 R6, RZ, RZ, -0x1 ;  /* 0xffffffffff067424 */ /* 0x000fe200078e00ff */
[----:B------:R-:W-:Y:S01]  /*1480*/  PRMT R17, RZ, 0x7610, R17 ;  /* 0x00007610ff117816 */ /* 0x000fe20000000011 */
[----:B------:R-:W-:Y:S01]  /*1490*/  IMAD.MOV.U32 R4, RZ, RZ, -0x1 ;  /* 0xffffffffff047424 */ /* 0x000fe200078e00ff */
[----:B------:R-:W-:Y:S01]  /*14a0*/  ISETP.GE.U32.AND.EX P1, PT, R3, UR7, PT, P1 ;  /* 0x0000000703007c0c */ /* 0x000fe2000bf26110 */
[----:B------:R-:W-:-:S12]  /*14b0*/  IMAD.MOV.U32 R5, RZ, RZ, -0x1 ;  /* 0xffffffffff057424 */ /* 0x000fd800078e00ff */
[----:B------:R-:W-:Y:S05]  /*14c0*/  @P1 BRA `(.L_x_13) ;  /* 0x0000000400241947 */ /* 0x000fea0003800000 */
[----:B------:R-:W0:Y:S01]  /*14d0*/  LDC.64 R28, c[0x0][0x628] ;  /* 0x00018a00ff1c7b82 */ /* 0x000e220000000a00 */
[----:B------:R-:W-:Y:S02]  /*14e0*/  IMAD.MOV.U32 R4, RZ, RZ, R2 ;  /* 0x000000ffff047224 */ /* 0x000fe400078e0002 */
[----:B------:R-:W-:-:S05]  /*14f0*/  IMAD.MOV.U32 R5, RZ, RZ, R3 ;  /* 0x000000ffff057224 */ /* 0x000fca00078e0003 */
[----:B------:R-:W1:Y:S08]  /*1500*/  LDC R6, c[0x0][0x630] ;  /* 0x00018c00ff067b82 */ /* 0x000e700000000800 */
[----:B------:R-:W3:Y:S01]  /*1510*/  LDC.64 R30, c[0x0][0x620] ;  /* 0x00018800ff1e7b82 */ /* 0x000ee20000000a00 */
[----:B0-----:R-:W-:-:S04]  /*1520*/  ISETP.NE.U32.AND P1, PT, R28, RZ, PT ;  /* 0x000000ff1c00720c */ /* 0x001fc80003f25070 */
[----:B------:R-:W-:-:S13]  /*1530*/  ISETP.NE.AND.EX P1, PT, R29, RZ, PT, P1 ;  /* 0x000000ff1d00720c */ /* 0x000fda0003f25310 */
[----:B-1-3--:R-:W-:Y:S05]  /*1540*/  @!P1 BRA `(.L_x_14) ;  /* 0x0000000000289947 */ /* 0x00afea0003800000 */
[----:B------:R-:W0:Y:S02]  /*1550*/  LDC R17, c[0x0][0x634] ;  /* 0x00018d00ff117b82 */ /* 0x000e240000000800 */
[----:B0-----:R-:W-:-:S05]  /*1560*/  IADD3 R17, P1, R2, R17, RZ ;  /* 0x0000001102117210 */ /* 0x001fca0007f3e0ff */
[----:B------:R-:W-:-:S04]  /*1570*/  IMAD.X R27, RZ, RZ, R3, P1 ;  /* 0x000000ffff1b7224 */ /* 0x000fc800008e0603 */
[----:B------:R-:W-:-:S04]  /*1580*/  IMAD.WIDE.U32 R4, R27, R28, RZ ;  /* 0x0000001c1b047225 */ /* 0x000fc800078e00ff */
[----:B------:R-:W-:-:S04]  /*1590*/  IMAD.WIDE.U32 R18, P1, R17, R29, R4 ;  /* 0x0000001d11127225 */ /* 0x000fc80007820004 */
[----:B------:R-:W-:-:S04]  /*15a0*/  IMAD.WIDE.U32 R4, R17, R28, RZ ;  /* 0x0000001c11047225 */ /* 0x000fc800078e00ff */
[----:B------:R-:W-:Y:S01]  /*15b0*/  IMAD.X R21, RZ, RZ, RZ, P1 ;  /* 0x000000ffff157224 */ /* 0x000fe200008e06ff */
[----:B------:R-:W-:Y:S01]  /*15c0*/  IADD3 RZ, P1, R5, R18, RZ ;  /* 0x0000001205ff7210 */ /* 0x000fe20007f3e0ff */
[----:B------:R-:W-:-:S04]  /*15d0*/  IMAD.MOV.U32 R20, RZ, RZ, R19 ;  /* 0x000000ffff147224 */ /* 0x000fc800078e0013 */
[----:B------:R-:W-:-:S08]  /*15e0*/  IMAD.WIDE.U32.X R4, R27, R29, R20, P1 ;  /* 0x0000001d1b047225 */ /* 0x000fd000008e0414 */
.L_x_14:
[----:B------:R-:W0:Y:S01]  /*15f0*/  LDC.64 R32, c[0x0][0x640] ;  /* 0x00019000ff207b82 */ /* 0x000e220000000a00 */
[-CC-:B------:R-:W-:Y:S01]  /*1600*/  SHF.R.U64 R37, R4, R6.reuse, R5.reuse ;  /* 0x0000000604257219 */ /* 0x180fe20000001205 */
[----:B------:R-:W-:Y:S01]  /*1610*/  IMAD.MOV.U32 R35, RZ, RZ, 0x1 ;  /* 0x00000001ff237424 */ /* 0x000fe200078e00ff */
[----:B------:R-:W-:Y:S02]  /*1620*/  SHF.R.U32.HI R4, RZ, R6, R5 ;  /* 0x00000006ff047219 */ /* 0x000fe40000011605 */
[----:B------:R-:W-:-:S03]  /*1630*/  IADD3 R17, P1, RZ, -R37, RZ ;  /* 0x80000025ff117210 */ /* 0x000fc60007f3e0ff */
[----:B------:R-:W1:Y:S02]  /*1640*/  LDC R18, c[0x0][0x618] ;  /* 0x00018600ff127b82 */ /* 0x000e640000000800 */
[----:B------:R-:W-:-:S04]  /*1650*/  IMAD.X R5, RZ, RZ, ~R4, P1 ;  /* 0x000000ffff057224 */ /* 0x000fc800008e0e04 */
[-C--:B------:R-:W-:Y:S02]  /*1660*/  IMAD R6, R5, R30.reuse, RZ ;  /* 0x0000001e05067224 */ /* 0x080fe400078e02ff */
[----:B------:R-:W3:Y:S01]  /*1670*/  LDC R19, c[0x0][0x608] ;  /* 0x00018200ff137b82 */ /* 0x000ee20000000800 */
[----:B------:R-:W-:-:S04]  /*1680*/  IMAD.WIDE.U32 R4, R17, R30, R2 ;  /* 0x0000001e11047225 */ /* 0x000fc800078e0002 */
[----:B------:R-:W-:-:S03]  /*1690*/  IMAD R17, R17, R31, R6 ;  /* 0x0000001f11117224 */ /* 0x000fc600078e0206 */
[----:B------:R-:W2:Y:S01]  /*16a0*/  LDC R28, c[0x0][0x658] ;  /* 0x00019600ff1c7b82 */ /* 0x000ea20000000800 */
[----:B------:R-:W-:Y:S01]  /*16b0*/  IMAD.IADD R5, R5, 0x1, R17 ;  /* 0x0000000105057824 */ /* 0x000fe200078e0211 */
[----:B0-----:R-:W-:Y:S01]  /*16c0*/  ISETP.NE.U32.AND P1, PT, R32, RZ, PT ;  /* 0x000000ff2000720c */ /* 0x001fe20003f25070 */
[----:B------:R-:W-:-:S03]  /*16d0*/  IMAD.MOV.U32 R17, RZ, RZ, -0x1 ;  /* 0xffffffffff117424 */ /* 0x000fc600078e00ff */
[----:B------:R-:W-:Y:S02]  /*16e0*/  ISETP.NE.AND.EX P1, PT, R33, RZ, PT, P1 ;  /* 0x000000ff2100720c */ /* 0x000fe40003f25310 */
[----:B------:R-:W0:Y:S01]  /*16f0*/  LDC R31, c[0x0][0x600] ;  /* 0x00018000ff1f7b82 */ /* 0x000e220000000800 */
[-CC-:B-1----:R-:W-:Y:S02]  /*1700*/  SHF.R.U64 R29, R4, R18.reuse, R5.reuse ;  /* 0x00000012041d7219 */ /* 0x182fe40000001205 */
[----:B------:R-:W-:-:S05]  /*1710*/  SHF.R.U32.HI R4, RZ, R18, R5 ;  /* 0x00000012ff047219 */ /* 0x000fca0000011605 */
[----:B------:R-:W1:Y:S01]  /*1720*/  LDC R30, c[0x0][0x648] ;  /* 0x00019200ff1e7b82 */ /* 0x000e620000000800 */
[-CC-:B---3--:R-:W-:Y:S02]  /*1730*/  SHF.R.U64 R39, R29, R19.reuse, R4.reuse ;  /* 0x000000131d277219 */ /* 0x188fe40000001204 */
[----:B------:R-:W-:-:S05]  /*1740*/  SHF.R.U32.HI R5, RZ, R19, R4 ;  /* 0x00000013ff057219 */ /* 0x000fca0000011604 */
[----:B------:R-:W3:Y:S01]  /*1750*/  LDC R34, c[0x0][0x638] ;  /* 0x00018e00ff227b82 */ /* 0x000ee20000000800 */
[-C--:B--2---:R-:W-:Y:S02]  /*1760*/  SHF.L.U32 R4, R17, R28.reuse, RZ ;  /* 0x0000001c11047219 */ /* 0x084fe400000006ff */
[--C-:B------:R-:W-:Y:S02]  /*1770*/  SHF.R.U64 R38, R39, R28, R5.reuse ;  /* 0x0000001c27267219 */ /* 0x100fe40000001205 */
[----:B------:R-:W-:Y:S02]  /*1780*/  LOP3.LUT R6, RZ, R4, RZ, 0x33, !PT ;  /* 0x00000004ff067212 */ /* 0x000fe400078e33ff */
[----:B------:R-:W-:Y:S01]  /*1790*/  SHF.R.U32.HI R5, RZ, R28, R5 ;  /* 0x0000001cff057219 */ /* 0x000fe20000011605 */
[----:B------:R-:W2:Y:S01]  /*17a0*/  LDC R36, c[0x0][0x610] ;  /* 0x00018400ff247b82 */ /* 0x000ea20000000800 */
[----:B------:R-:W-:Y:S01]  /*17b0*/  IMAD.MOV.U32 R4, RZ, RZ, R38 ;  /* 0x000000ffff047224 */ /* 0x000fe200078e0026 */
[----:B------:R-:W-:Y:S06]  /*17c0*/  @!P1 BRA `(.L_x_15) ;  /* 0x0000000000289947 */ /* 0x000fec0003800000 */
[----:B------:R-:W4:Y:S02]  /*17d0*/  LDC R17, c[0x0][0x64c] ;  /* 0x00019300ff117b82 */ /* 0x000f240000000800 */
[----:B----4-:R-:W-:-:S05]  /*17e0*/  IADD3 R17, P1, R38, R17, RZ ;  /* 0x0000001126117210 */ /* 0x010fca0007f3e0ff */
        /* <DEDUP_REMOVED lines=8> */
.L_x_15:
[----:B-1----:R-:W-:Y:S01]  /*1870*/  SHF.R.U64 R15, R4, R30, R5 ;  /* 0x0000001e040f7219 */ /* 0x002fe20000001205 */
[----:B------:R-:W-:Y:S01]  /*1880*/  @P4 IMAD R24, R25, R26, R14 ;  /* 0x0000001a19184224 */ /* 0x000fe200078e020e */
[----:B------:R-:W-:Y:S01]  /*1890*/  LOP3.LUT R5, R39, R6, RZ, 0xc0, !PT ;  /* 0x0000000627057212 */ /* 0x000fe200078ec0ff */
[----:B0-----:R-:W-:Y:S01]  /*18a0*/  VIADD R6, R31, 0xffffffff ;  /* 0xffffffff1f067836 */ /* 0x001fe20000000000 */
[----:B------:R-:W-:Y:S01]  /*18b0*/  SHF.L.U32 R4, R35, R28, RZ ;  /* 0x0000001c23047219 */ /* 0x000fe200000006ff */
[----:B------:R-:W-:-:S03]  /*18c0*/  IMAD.MOV R17, RZ, RZ, -R15 ;  /* 0x000000ffff117224 */ /* 0x000fc600078e0a0f */
[----:B------:R-:W-:Y:S01]  /*18d0*/  LOP3.LUT R29, R29, R6, RZ, 0xc0, !PT ;  /* 0x000000061d1d7212 */ /* 0x000fe200078ec0ff */
[----:B------:R-:W-:Y:S02]  /*18e0*/  IMAD R5, R4, R15, R5 ;  /* 0x0000000f04057224 */ /* 0x000fe400078e0205 */
[----:B---3--:R-:W-:Y:S02]  /*18f0*/  IMAD R4, R17, R34, R38 ;  /* 0x0000002211047224 */ /* 0x008fe400078e0226 */
[----:B--2---:R-:W-:Y:S02]  /*1900*/  IMAD R6, R5, R36, R24 ;  /* 0x0000002405067224 */ /* 0x004fe400078e0218 */
[----:B------:R-:W-:Y:S02]  /*1910*/  IMAD R5, R4, R31, R29 ;  /* 0x0000001f04057224 */ /* 0x000fe400078e021d */
[----:B------:R-:W-:-:S03]  /*1920*/  IMAD.MOV.U32 R17, RZ, RZ, 0x1 ;  /* 0x00000001ff117424 */ /* 0x000fc600078e00ff */
[----:B------:R-:W-:Y:S02]  /*1930*/  SEL R4, R5, R6, !P4 ;  /* 0x0000000605047207 */ /* 0x000fe40006000000 */
[----:B------:R-:W-:Y:S01]  /*1940*/  SEL R6, R6, R5, !P4 ;  /* 0x0000000506067207 */ /* 0x000fe20006000000 */
[----:B------:R-:W-:-:S07]  /*1950*/  IMAD.MOV.U32 R5, RZ, RZ, R37 ;  /* 0x000000ffff057224 */ /* 0x000fce00078e0025 */
.L_x_13:
[----:B------:R-:W-:Y:S05]  /*1960*/  @!P3 BRA `(.L_x_16) ;  /* 0x00000000000cb947 */ /* 0x000fea0003800000 */
[----:B------:R-:W-:Y:S01]  /*1970*/  UCGABAR_WAIT ;  /* 0x0000000000007dc7 */ /* 0x000fe20008000000 */
[----:B------:R-:W-:Y:S01]  /*1980*/  CCTL.IVALL ;  /* 0x00000000ff00798f */ /* 0x000fe20002000000 */
[----:B------:R-:W-:Y:S05]  /*1990*/  BRA `(.L_x_17) ;  /* 0x0000000000047947 */ /* 0x000fea0003800000 */
.L_x_16:
[----:B------:R-:W-:Y:S06]  /*19a0*/  BAR.SYNC.DEFER_BLOCKING 0x0 ;  /* 0x0000000000007b1d */ /* 0x000fec0000010000 */
.L_x_17:
[----:B------:R-:W-:Y:S05]  /*19b0*/  @!P2 BRA `(.L_x_18) ;  /* 0x0000004000c8a947 */ /* 0x000fea0003800000 */
[----:B------:R-:W-:-:S13]  /*19c0*/  ISETP.GT.U32.AND P1, PT, R40, 0x1, PT ;  /* 0x000000012800780c */ /* 0x000fda0003f24070 */
[----:B------:R-:W-:Y:S05]  /*19d0*/  @P1 EXIT ;  /* 0x000000000000194d */ /* 0x000fea0003800000 */
.L_x_19:
[----:B------:R-:W-:-:S08]  /*19e0*/  NOP ;  /* 0x0000000000007918 */ /* 0x000fd00000000000 */
[----:B------:R-:W0:Y:S02]  /*19f0*/  USETMAXREG.TRY_ALLOC.CTAPOOL UP0, 0xe8 ;  /* 0x000000e8000079c8 */ /* 0x000e240008000600 */
[----:B0-----:R-:W-:-:S13]  /*1a00*/  PLOP3.LUT P1, PT, PT, PT, UP0, 0x80, 0x0 ;  /* 0x000000000000781c */ /* 0x001fda0003f2f008 */
[----:B------:R-:W-:Y:S05]  /*1a10*/  @!P1 BRA `(.L_x_19) ;  /* 0xfffffffc00f09947 */ /* 0x000fea000383ffff */
[----:B------:R-:W-:-:S13]  /*1a20*/  LOP3.LUT P1, RZ, R17, 0xff, RZ, 0xc0, !PT ;  /* 0x000000ff11ff7812 */ /* 0x000fda000782c0ff */
[----:B------:R-:W-:Y:S05]  /*1a30*/  @!P1 EXIT ;  /* 0x000000000000994d */ /* 0x000fea0003800000 */
[----:B------:R-:W0:Y:S01]  /*1a40*/  S2UR UR6, SR_CgaCtaId ;  /* 0x00000000000679c3 */ /* 0x000e220000008800 */
[CC--:B------:R-:W-:Y:S01]  /*1a50*/  LEA.HI R11, R23.reuse, R10.reuse, RZ, 0x2 ;  /* 0x0000000a170b7211 */ /* 0x0c0fe200078f10ff */
[----:B------:R-:W-:Y:S01]  /*1a60*/  UIADD3 UR7, UR15, -0x1, URZ ;  /* 0xffffffff0f077890 */ /* 0x000fe2000fffe03f */
[----:B------:R-:W-:Y:S01]  /*1a70*/  LEA.HI R23, R23, R10, RZ, 0x5 ;  /* 0x0000000a17177211 */ /* 0x000fe200078f28ff */
[----:B------:R-:W-:Y:S01]  /*1a80*/  UMOV UR12, 0x400 ;  /* 0x00000400000c7882 */ /* 0x000fe20000000000 */
[--C-:B------:R-:W-:Y:S01]  /*1a90*/  SHF.R.S32.HI R14, RZ, 0x2, R11.reuse ;  /* 0x00000002ff0e7819 */ /* 0x100fe2000001140b */
[----:B------:R-:W-:Y:S01]  /*1aa0*/  UISETP.LT.AND UP0, UPT, UR13, 0x1, UPT ;  /* 0x000000010d00788c */ /* 0x000fe2000bf01270 */
[----:B------:R-:W-:Y:S01]  /*1ab0*/  SHF.R.S32.HI R15, RZ, 0x1f, R11 ;  /* 0x0000001fff0f7819 */ /* 0x000fe2000001140b */
[----:B------:R-:W-:Y:S01]  /*1ac0*/  USHF.L.U32 UR22, UR13, 0x1, URZ ;  /* 0x000000010d167899 */ /* 0x000fe2000800063f */
[----:B------:R-:W-:Y:S01]  /*1ad0*/  SHF.R.S32.HI R23, RZ, 0x5, R23 ;  /* 0x00000005ff177819 */ /* 0x000fe20000011417 */
[----:B------:R-:W-:Y:S01]  /*1ae0*/  USEL UR14, UR13, 0x1, UP0 ;  /* 0x000000010d0e7887 */ /* 0x000fe20008000000 */
[----:B------:R-:W-:Y:S01]  /*1af0*/  LEA.HI R15, R15, R14, RZ, 0x3 ;  /* 0x0000000e0f0f7211 */ /* 0x000fe200078f18ff */
[----:B------:R-:W-:Y:S01]  /*1b00*/  UISETP.NE.AND UP0, UPT, UR7, URZ, UPT ;  /* 0x0000003f0700728c */ /* 0x000fe2000bf05270 */
[----:B------:R-:W-:Y:S01]  /*1b10*/  LOP3.LUT R17, R11, 0xfffffffc, RZ, 0xc0, !PT ;  /* 0xfffffffc0b117812 */ /* 0x000fe200078ec0ff */
[----:B------:R-:W-:Y:S01]  /*1b20*/  UIADD3 UR14, -UR14, UR13, URZ ;  /* 0x0000000d0e0e7290 */ /* 0x000fe2000fffe13f */
[----:B------:R-:W-:Y:S01]  /*1b30*/  LOP3.LUT R15, R15, 0xfffffff8, RZ, 0xc0, !PT ;  /* 0xfffffff80f0f7812 */ /* 0x000fe200078ec0ff */
[----:B------:R-:W-:Y:S01]  /*1b40*/  USEL UR9, URZ, 0x1, UP0 ;  /* 0x000000013f097887 */ /* 0x000fe20008000000 */
[----:B------:R-:W-:Y:S01]  /*1b50*/  LOP3.LUT R85, R7, 0x1, RZ, 0xfc, !PT ;  /* 0x0000000107557812 */ /* 0x000fe200078efcff */
[----:B------:R-:W-:-:S02]  /*1b60*/  IMAD.IADD R17, R10, 0x1, -R17 ;  /* 0x000000010a117824 */ /* 0x000fc400078e0a11 */
[----:B------:R-:W-:Y:S02]  /*1b70*/  IMAD.IADD R14, R14, 0x1, -R15 ;  /* 0x000000010e0e7824 */ /* 0x000fe400078e0a0f */
[----:B------:R-:W-:Y:S01]  /*1b80*/  IMAD.U32 R86, RZ, RZ, UR9 ;  /* 0x00000009ff567e24 */ /* 0x000fe2000f8e00ff */
[----:B0-----:R-:W-:Y:S02]  /*1b90*/  ULEA UR12, UR6, UR12, 0x18 ;  /* 0x0000000c060c7291 */ /* 0x001fe4000f8ec03f */
[--C-:B------:R-:W-:Y:S01]  /*1ba0*/  SHF.R.S32.HI R15, RZ, 0x1f, R14.reuse ;  /* 0x0000001fff0f7819 */ /* 0x100fe2000001140e */
[----:B------:R-:W-:Y:S01]  /*1bb0*/  USHF.L.U32 UR6, UR7, 0x3, URZ ;  /* 0x0000000307067899 */ /* 0x000fe2000800063f */
[C-C-:B------:R-:W-:Y:S01]  /*1bc0*/  IMAD R20, R23.reuse, -0x10, -R14.reuse ;  /* 0xfffffff017147824 */ /* 0x140fe200078e0a0e */
[----:B------:R-:W-:Y:S02]  /*1bd0*/  UIADD3 UR7, UR12, 0x480, URZ ;  /* 0x000004800c077890 */ /* 0x000fe4000fffe03f */
[----:B------:R-:W-:Y:S01]  /*1be0*/  ULOP3.LUT UR6, UR6, 0x8, URZ, 0xc0, !UPT ;  /* 0x0000000806067892 */ /* 0x000fe2000f8ec03f */
[----:B------:R-:W-:Y:S01]  /*1bf0*/  IMAD.WIDE R10, R23, 0x10, R14 ;  /* 0x00000010170a7825 */ /* 0x000fe200078e020e */
[----:B------:R-:W-:-:S02]  /*1c00*/  UIADD3 UR8, UR12, 0x1c480, URZ ;  /* 0x0001c4800c087890 */ /* 0x000fc4000fffe03f */
[----:B------:R-:W-:Y:S02]  /*1c10*/  USHF.R.U32.HI UR7, URZ, 0x4, UR7 ;  /* 0x000000043f077899 */ /* 0x000fe40008011607 */
[----:B------:R-:W-:Y:S02]  /*1c20*/  USHF.R.U32.HI UR8, URZ, 0x4, UR8 ;  /* 0x000000043f087899 */ /* 0x000fe40008011608 */
[----:B------:R-:W-:Y:S02]  /*1c30*/  ULOP3.LUT UR24, UR6, 0x8, URZ, 0x3c, !UPT ;  /* 0x0000000806187892 */ /* 0x000fe4000f8e3c3f */
[----:B------:R-:W-:Y:S02]  /*1c40*/  ULOP3.LUT UR16, UR6, 0x18, URZ, 0x3c, !UPT ;  /* 0x0000001806107892 */ /* 0x000fe4000f8e3c3f */
[----:B------:R-:W-:Y:S01]  /*1c50*/  UIADD3 UR23, UR12, 0x390, URZ ;  /* 0x000003900c177890 */ /* 0x000fe2000fffe03f */
[----:B------:R-:W-:Y:S01]  /*1c60*/  ULDC UR6, c[0x0][0x284] ;  /* 0x0000a10000067ab9 */ /* 0x000fe20000000800 */
[----:B------:R-:W-:Y:S01]  /*1c70*/  ULOP3.LUT UR7, UR7, 0x3fff, URZ, 0xc0, !UPT ;  /* 0x00003fff07077892 */ /* 0x000fe2000f8ec03f */
[----:B------:R-:W-:Y:S01]  /*1c80*/  VIADD R20, R20, UR6 ;  /* 0x0000000614147c36 */ /* 0x000fe20008000000 */
[----:B------:R-:W-:-:S02]  /*1c90*/  ULOP3.LUT UR8, UR8, 0x3fff, URZ, 0xc0, !UPT ;  /* 0x00003fff08087892 */ /* 0x000fc4000f8ec03f */
[----:B------:R-:W-:Y:S02]  /*1ca0*/  ULEA UR15, UR15, UR23, 0x3 ;  /* 0x000000170f0f7291 */ /* 0x000fe4000f8e183f */
[----:B------:R-:W-:Y:S02]  /*1cb0*/  ULOP3.LUT UR17, UR7, 0x10000, URZ, 0xfc, !UPT ;  /* 0x0001000007117892 */ /* 0x000fe4000f8efc3f */
[----:B------:R-:W-:-:S12]  /*1cc0*/  ULOP3.LUT UR18, UR8, 0x10000, URZ, 0xfc, !UPT ;  /* 0x0001000008127892 */ /* 0x000fd8000f8efc3f */
.L_x_110:
[----:B------:R-:W-:Y:S01]  /*1cd0*/  SHF.L.U32 R14, R86, 0x1f, RZ ;  /* 0x0000001f560e7819 */ /* 0x000fe200000006ff */
[----:B------:R-:W0:Y:S01]  /*1ce0*/  LDC R15, c[0x0][0x28c] ;  /* 0x0000a300ff0f7b82 */ /* 0x000e220000000800 */
[----:B------:R-:W-:Y:S01]  /*1cf0*/  UMOV UR6, URZ ;  /* 0x0000003f00067c82 */ /* 0x000fe20008000000 */
[----:B------:R-:W-:Y:S01]  /*1d00*/  UMOV UR19, UR5 ;  /* 0x0000000500137c82 */ /* 0x000fe20008000000 */
[----:B------:R-:W1:Y:S01]  /*1d10*/  SYNCS.PHASECHK.TRANS64.TRYWAIT P1, [UR15+-0x8], R14 ;  /* 0xfffff80eff0075a7 */ /* 0x000e62000802014f */
[----:B0-----:R-:W-:Y:S01]  /*1d20*/  ISETP.GE.AND P2, PT, R15, 0x1, PT ;  /* 0x000000010f00780c */ /* 0x001fe20003f46270 */
[----:B-1-34-:R-:W-:-:S12]  /*1d30*/  @!P1 BRA `(.L_x_20) ;  /* 0x0000006c00309947 */ /* 0x01afd80003800000 */
.L_x_184:
[----:B------:R-:W-:Y:S01]  /*1d40*/  UMOV UR7, URZ ;  /* 0x0000003f00077c82 */ /* 0x000fe20008000000 */
[----:B------:R-:W-:Y:S01]  /*1d50*/  UMOV UR8, URZ ;  /* 0x0000003f00087c82 */ /* 0x000fe20008000000 */
[----:B------:R-:W-:Y:S01]  /*1d60*/  CS2R R22, SRZ ;  /* 0x0000000000167805 */ /* 0x000fe2000001ff00 */
[----:B------:R-:W-:Y:S01]  /*1d70*/  IMAD.MOV.U32 R21, RZ, RZ, RZ ;  /* 0x000000ffff157224 */ /* 0x000fe200078e00ff */
[----:B------:R-:W-:Y:S02]  /*1d80*/  CS2R R56, SRZ ;  /* 0x0000000000387805 */ /* 0x000fe4000001ff00 */
[----:B------:R-:W-:Y:S02]  /*1d90*/  CS2R R58, SRZ ;  /* 0x00000000003a7805 */ /* 0x000fe4000001ff00 */
[----:B------:R-:W-:Y:S02]  /*1da0*/  CS2R R60, SRZ ;  /* 0x00000000003c7805 */ /* 0x000fe4000001ff00 */
[----:B------:R-:W-:-:S02]  /*1db0*/  CS2R R62, SRZ ;  /* 0x00000000003e7805 */ /* 0x000fc4000001ff00 */
[----:B------:R-:W-:Y:S02]  /*1dc0*/  CS2R R64, SRZ ;  /* 0x0000000000407805 */ /* 0x000fe4000001ff00 */
[----:B------:R-:W-:Y:S02]  /*1dd0*/  CS2R R66, SRZ ;  /* 0x0000000000427805 */ /* 0x000fe4000001ff00 */
[----:B------:R-:W-:Y:S02]  /*1de0*/  CS2R R68, SRZ ;  /* 0x0000000000447805 */ /* 0x000fe4000001ff00 */
[----:B------:R-:W-:Y:S02]  /*1df0*/  CS2R R70, SRZ ;  /* 0x0000000000467805 */ /* 0x000fe4000001ff00 */
[----:B------:R-:W-:Y:S02]  /*1e00*/  CS2R R72, SRZ ;  /* 0x0000000000487805 */ /* 0x000fe4000001ff00 */
[----:B------:R-:W-:-:S02]  /*1e10*/  CS2R R74, SRZ ;  /* 0x00000000004a7805 */ /* 0x000fc4000001ff00 */
[----:B------:R-:W-:Y:S02]  /*1e20*/  CS2R R76, SRZ ;  /* 0x00000000004c7805 */ /* 0x000fe4000001ff00 */
[----:B------:R-:W-:Y:S02]  /*1e30*/  CS2R R78, SRZ ;  /* 0x00000000004e7805 */ /* 0x000fe4000001ff00 */
[----:B------:R-:W-:Y:S02]  /*1e40*/  CS2R R80, SRZ ;  /* 0x0000000000507805 */ /* 0x000fe4000001ff00 */
[----:B------:R-:W-:Y:S01]  /*1e50*/  CS2R R82, SRZ ;  /* 0x0000000000527805 */ /* 0x000fe2000001ff00 */
[----:B------:R-:W-:Y:S01]  /*1e60*/  IMAD.MOV.U32 R84, RZ, RZ, RZ ;  /* 0x000000ffff547224 */ /* 0x000fe200078e00ff */
[----:B------:R-:W-:Y:S01]  /*1e70*/  CS2R R24, SRZ ;  /* 0x0000000000187805 */ /* 0x000fe2000001ff00 */
[----:B------:R-:W-:Y:S01]  /*1e80*/  IMAD.U32 R87, RZ, RZ, UR4 ;  /* 0x00000004ff577e24 */ /* 0x000fe2000f8e00ff */
        /* <DEDUP_REMOVED lines=14> */
[----:B------:R-:W-:Y:S01]  /*1f70*/  CS2R R54, SRZ ;  /* 0x0000000000367805 */ /* 0x000fe2000001ff00 */
[----:B------:R-:W-:Y:S06]  /*1f80*/  @!P2 BRA `(.L_x_21) ;  /* 0x000000040048a947 */ /* 0x000fec0003800000 */
[----:B------:R-:W-:-:S13]  /*1f90*/  ISETP.NE.AND P2, PT, R85, 0x3, PT ;  /* 0x000000035500780c */ /* 0x000fda0003f45270 */
[----:B------:R-:W-:Y:S05]  /*1fa0*/  @!P2 BRA `(.L_x_22) ;  /* 0x000000000004a947 */ /* 0x000fea0003800000 */
[----:B------:R-:W-:Y:S01]  /*1fb0*/  BPT.TRAP 0x1 ;  /* 0x000000040000795c */ /* 0x000fe20000300000 */
.L_x_22:
[----:B------:R-:W-:Y:S01]  /*1fc0*/  ULEA UR6, UR5, UR12, 0x3 ;  /* 0x0000000c05067291 */ /* 0x000fe2000f8e183f */
[----:B0-----:R-:W-:-:S05]  /*1fd0*/  IMAD.U32 R14, RZ, RZ, UR4 ;  /* 0x00000004ff0e7e24 */ /* 0x001fca000f8e00ff */
[----:B------:R-:W-:-:S04]  /*1fe0*/  SHF.L.U32 R14, R14, 0x1f, RZ ;  /* 0x0000001f0e0e7819 */ /* 0x000fc800000006ff */
[----:B------:R0:W1:Y:S01]  /*1ff0*/  SYNCS.PHASECHK.TRANS64.TRYWAIT P1, [UR6], R14 ;  /* 0x0000000eff0075a7 */ /* 0x0000620008020146 */
[----:B------:R-:W-:Y:S05]  /*2000*/  @!P2 BRA `(.L_x_23) ;  /* 0x000000000004a947 */ /* 0x000fea0003800000 */
[----:B------:R-:W-:Y:S01]  /*2010*/  BPT.TRAP 0x1 ;  /* 0x000000040000795c */ /* 0x000fe20000300000 */
.L_x_23:
[----:B-1----:R-:W-:Y:S05]  /*2020*/  @P1 BRA `(.L_x_24) ;  /* 0x0000000000081947 */ /* 0x002fea0003800000 */
[----:B------:R-:W1:Y:S02]  /*2030*/  SYNCS.PHASECHK.TRANS64.TRYWAIT P1, [UR6], R14 ;  /* 0x0000000eff0075a7 */ /* 0x000e640008020146 */
[----:B-1----:R-:W-:Y:S05]  /*2040*/  @!P1 BRA `(.L_x_25) ;  /* 0x0000006800849947 */ /* 0x002fea0003800000 */
.L_x_24:
[----:B------:R-:W-:Y:S01]  /*2050*/  ULDC UR7, c[0x0][0x50c] ;  /* 0x0001430000077ab9 */ /* 0x000fe20000000800 */
[----:B------:R-:W-:Y:S01]  /*2060*/  ULEA UR8, UR5, UR17, 0x7 ;  /* 0x0000001105087291 */ /* 0x000fe2000f8e383f */
[----:B------:R-:W-:Y:S01]  /*2070*/  WARPGROUP.ARRIVE ;  /* 0x00000000000079c5 */ /* 0x000fe20000000000 */
[----:B------:R-:W-:Y:S01]  /*2080*/  UISETP.NE.AND UP0, UPT, UR7, 0x1, UPT ;  /* 0x000000010700788c */ /* 0x000fe2000bf05270 */
[----:B------:R-:W-:Y:S01]  /*2090*/  CS2R R22, SRZ ;  /* 0x0000000000167805 */ /* 0x000fe2000001ff00 */
[----:B------:R-:W-:Y:S01]  /*20a0*/  ULEA UR10, UR5, UR18, 0x7 ;  /* 0x00000012050a7291 */ /* 0x000fe2000f8e383f */
[----:B------:R-:W-:Y:S01]  /*20b0*/  IMAD.MOV.U32 R21, RZ, RZ, RZ ;  /* 0x000000ffff157224 */ /* 0x000fe200078e00ff */
[----:B------:R-:W-:Y:S01]  /*20c0*/  USEL UR7, URZ, 0x1, UP0 ;  /* 0x000000013f077887 */ /* 0x000fe20008000000 */
[----:B------:R-:W-:Y:S01]  /*20d0*/  CS2R R56, SRZ ;  /* 0x0000000000387805 */ /* 0x000fe2000001ff00 */
[----:B------:R-:W-:Y:S01]  /*20e0*/  UMOV UR9, 0xc0000010 ;  /* 0xc000001000097882 */ /* 0x000fe20000000000 */
[----:B------:R-:W-:Y:S01]  /*20f0*/  UMOV UR11, 0xc0000010 ;  /* 0xc0000010000b7882 */ /* 0x000fe20000000000 */
[----:B------:R-:W-:Y:S01]  /*2100*/  UMOV UR6, 0x1 ;  /* 0x0000000100067882 */ /* 0x000fe20000000000 */
[----:B------:R-:W-:-:S02]  /*2110*/  CS2R R58, SRZ ;  /* 0x00000000003a7805 */ /* 0x000fc4000001ff00 */
[----:B------:R-:W-:Y:S01]  /*2120*/  ISETP.NE.AND P1, PT, RZ, UR7, PT ;  /* 0x00000007ff007c0c */ /* 0x000fe2000bf25270 */
[----:B------:R-:W-:Y:S01]  /*2130*/  QGMMA.64x64x32.F32.E4M3.E4M3 R24, gdesc[UR8], RZ, !UPT, gsb0 ;  /* 0x00e00000081879f3 */ /* 0x000fe2000c0008ff */
        /* <DEDUP_REMOVED lines=11> */
[----:B------:R-:W-:Y:S01]  /*21f0*/  CS2R R82, SRZ ;  /* 0x0000000000527805 */ /* 0x000fe2000001ff00 */
[----:B------:R-:W-:Y:S01]  /*2200*/  IMAD.MOV.U32 R84, RZ, RZ, RZ ;  /* 0x000000ffff547224 */ /* 0x000fe200078e00ff */
[----:B------:R-:W-:Y:S06]  /*2210*/  @!P1 BRA `(.L_x_26) ;  /* 0x0000000000889947 */ /* 0x000fec0003800000 */
[----:B------:R-:W-:Y:S02]  /*2220*/  WARPGROUP.DEPBAR.LE gsb0, 0x0 ;  /* 0x00008000000079c5 */ /* 0x000fe40000010000 */
[----:B------:R-:W-:-:S01]  /*2230*/  FADD R83, RZ, R24 ;  /* 0x00000018ff537221 */ /* 0x000fc20000000000 */
[----:B------:R-:W-:Y:S01]  /*2240*/  FADD R84, RZ, R25 ;  /* 0x00000019ff547221 */ /* 0x000fe20000000000 */
        /* <DEDUP_REMOVED lines=30> */
[----:B------:R-:W-:-:S06]  /*2430*/  UMOV UR6, URZ ;  /* 0x0000003f00067c82 */ /* 0x000fcc0008000000 */
.L_x_26:
[----:B------:R-:W-:-:S04]  /*2440*/  UIADD3 UR19, UR5, 0x1, URZ ;  /* 0x0000000105137890 */ /* 0x000fc8000fffe03f */
[----:B------:R-:W-:-:S04]  /*2450*/  UISETP.NE.AND UP0, UPT, UR19, 0x38, UPT ;  /* 0x000000381300788c */ /* 0x000fc8000bf05270 */
[----:B------:R-:W-:Y:S02]  /*2460*/  USEL UR8, URZ, 0x1, UP0 ;  /* 0x000000013f087887 */ /* 0x000fe40008000000 */
[----:B------:R-:W-:Y:S02]  /*2470*/  USEL UR19, UR19, URZ, UP0 ;  /* 0x0000003f13137287 */ /* 0x000fe40008000000 */
[----:B------:R-:W-:-:S06]  /*2480*/  ULOP3.LUT UR8, UR4, UR8, URZ, 0x3c, !UPT ;  /* 0x0000000804087292 */ /* 0x000fcc000f8e3c3f */
[----:B------:R-:W-:Y:S01]  /*2490*/  IMAD.U32 R87, RZ, RZ, UR8 ;  /* 0x00000008ff577e24 */ /* 0x000fe2000f8e00ff */
[----:B------:R-:W-:-:S06]  /*24a0*/  UMOV UR8, 0x1 ;  /* 0x0000000100087882 */ /* 0x000fcc0000000000 */
.L_x_21:
[----:B------:R-:W-:-:S06]  /*24b0*/  UISETP.GE.AND UP0, UPT, UR14, 0x1, UPT ;  /* 0x000000010e00788c */ /* 0x000fcc000bf06270 */
[----:B------:R-:W-:-:S13]  /*24c0*/  PLOP3.LUT P1, PT, PT, PT, UP0, 0x80, 0x0 ;  /* 0x000000000000781c */ /* 0x000fda0003f2f008 */
[----:B------:R-:W-:Y:S05]  /*24d0*/  @!P1 BRA `(.L_x_27) ;  /* 0x0000000400509947 */ /* 0x000fea0003800000 */
[----:B01----:R-:W-:Y:S01]  /*24e0*/  IMAD.U32 R14, RZ, RZ, UR14 ;  /* 0x0000000eff0e7e24 */ /* 0x003fe2000f8e00ff */
[----:B------:R-:W-:Y:S01]  /*24f0*/  ULDC UR25, c[0x0][0x50c] ;  /* 0x0001430000197ab9 */ /* 0x000fe20000000800 */
[----:B------:R-:W-:-:S07]  /*2500*/  IMAD.U32 R15, RZ, RZ, UR5 ;  /* 0x00000005ff0f7e24 */ /* 0x000fce000f8e00ff */
.L_x_35:
[----:B------:R-:W-:-:S13]  /*2510*/  ISETP.NE.AND P2, PT, R85, 0x3, PT ;  /* 0x000000035500780c */ /* 0x000fda0003f45270 */
[----:B0-----:R-:W-:Y:S05]  /*2520*/  @!P2 BRA `(.L_x_28) ;  /* 0x000000000004a947 */ /* 0x001fea0003800000 */
[----:B------:R-:W-:Y:S01]  /*2530*/  BPT.TRAP 0x1 ;  /* 0x000000040000795c */ /* 0x000fe20000300000 */
.L_x_28:
[----:B------:R-:W-:Y:S01]  /*2540*/  ULEA UR9, UR19, UR12, 0x3 ;  /* 0x0000000c13097291 */ /* 0x000fe2000f8e183f */
[----:B------:R-:W-:-:S08]  /*2550*/  SHF.L.U32 R18, R87, 0x1f, RZ ;  /* 0x0000001f57127819 */ /* 0x000fd000000006ff */
[----:B------:R0:W1:Y:S01]  /*2560*/  SYNCS.PHASECHK.TRANS64.TRYWAIT P1, [UR9], R18 ;  /* 0x00000012ff0075a7 */ /* 0x0000620008020149 */
[----:B------:R-:W-:Y:S05]  /*2570*/  @!P2 BRA `(.L_x_29) ;  /* 0x000000000004a947 */ /* 0x000fea0003800000 */
[----:B------:R-:W-:Y:S01]  /*2580*/  BPT.TRAP 0x1 ;  /* 0x000000040000795c */ /* 0x000fe20000300000 */
.L_x_29:
[----:B-1----:R-:W-:Y:S05]  /*2590*/  @P1 BRA `(.L_x_30) ;  /* 0x0000000000081947 */ /* 0x002fea0003800000 */
[----:B------:R-:W1:Y:S02]  /*25a0*/  SYNCS.PHASECHK.TRANS64.TRYWAIT P1, [UR9], R18 ;  /* 0x00000012ff0075a7 */ /* 0x000e640008020149 */
[----:B-1----:R-:W-:Y:S05]  /*25b0*/  @!P1 BRA `(.L_x_31) ;  /* 0x0000006400409947 */ /* 0x002fea0003800000 */
.L_x_30:
[----:B------:R-:W-:Y:S01]  /*25c0*/  UISETP.NE.AND UP0, UPT, UR7, URZ, UPT ;  /* 0x0000003f0700728c */ /* 0x000fe2000bf05270 */
[----:B------:R-:W-:Y:S01]  /*25d0*/  WARPGROUP.ARRIVE ;  /* 0x00000000000079c5 */ /* 0x000fe20000000000 */
[----:B------:R-:W-:Y:S02]  /*25e0*/  ULEA UR10, UR19, UR18, 0x7 ;  /* 0x00000012130a7291 */ /* 0x000fe4000f8e383f */
[----:B------:R-:W-:Y:S01]  /*25f0*/  USEL UR8, UR8, URZ, !UP0 ;  /* 0x0000003f08087287 */ /* 0x000fe2000c000000 */
[----:B------:R-:W-:Y:S01]  /*2600*/  UMOV UR9, 0xc0000010 ;  /* 0xc000001000097882 */ /* 0x000fe20000000000 */
[----:B------:R-:W-:Y:S02]  /*2610*/  UMOV UR11, 0xc0000010 ;  /* 0xc0000010000b7882 */ /* 0x000fe40000000000 */
[----:B------:R-:W-:Y:S02]  /*2620*/  UISETP.NE.U32.AND UP0, UPT, UR8, URZ, UPT ;  /* 0x0000003f0800728c */ /* 0x000fe4000bf05070 */
[----:B------:R-:W-:-:S02]  /*2630*/  ULEA UR8, UR19, UR17, 0x7 ;  /* 0x0000001113087291 */ /* 0x000fc4000f8e383f */
[----:B------:R-:W-:-:S07]  /*2640*/  UIADD3 UR6, UR6, 0x1, URZ ;  /* 0x0000000106067890 */ /* 0x000fce000fffe03f */
[----:B------:R-:W-:Y:S01]  /*2650*/  QGMMA.64x64x32.F32.E4M3.E4M3 R24, gdesc[UR8], R24, UP0, gsb0 ;  /* 0x00e00000081879f3 */ /* 0x000fe2000b800818 */
[----:B------:R-:W-:-:S04]  /*2660*/  UISETP.NE.AND UP0, UPT, UR6, UR25, UPT ;  /* 0x000000190600728c */ /* 0x000fc8000bf05270 */
[----:B------:R-:W-:-:S06]  /*2670*/  USEL UR7, URZ, 0x1, UP0 ;  /* 0x000000013f077887 */ /* 0x000fcc0008000000 */
[----:B------:R-:W-:Y:S01]  /*2680*/  ISETP.NE.AND P1, PT, RZ, UR7, PT ;  /* 0x00000007ff007c0c */ /* 0x000fe2000bf25270 */
[----:B------:R-:W-:-:S12]  /*2690*/  WARPGROUP.DEPBAR.LE gsb0, 0x1 ;  /* 0x00008000000079c5 */ /* 0x000fd80000010100 */
[----:B------:R-:W-:Y:S05]  /*26a0*/  @!P1 BRA `(.L_x_32) ;  /* 0x0000000000889947 */ /* 0x000fea0003800000 */
[----:B------:R-:W-:Y:S02]  /*26b0*/  WARPGROUP.DEPBAR.LE gsb0, 0x0 ;  /* 0x00008000000079c5 */ /* 0x000fe40000010000 */
[----:B------:R-:W-:-:S01]  /*26c0*/  FADD R83, R24, R83 ;  /* 0x0000005318537221 */ /* 0x000fc20000000000 */
[----:B------:R-:W-:Y:S01]  /*26d0*/  FADD R84, R25, R84 ;  /* 0x0000005419547221 */ /* 0x000fe20000000000 */
        /* <DEDUP_REMOVED lines=30> */
[----:B------:R-:W-:-:S06]  /*28c0*/  UMOV UR6, URZ ;  /* 0x0000003f00067c82 */ /* 0x000fcc0008000000 */
.L_x_32:
[----:B------:R-:W-:Y:S05]  /*28d0*/  @!P2 BRA `(.L_x_33) ;  /* 0x000000000004a947 */ /* 0x000fea0003800000 */
[----:B------:R-:W-:Y:S01]  /*28e0*/  BPT.TRAP 0x1 ;  /* 0x000000040000795c */ /* 0x000fe20000300000 */
.L_x_33:
[----:B01----:R-:W-:Y:S02]  /*28f0*/  @P0 LEA R18, R15, UR12, 0x3 ;  /* 0x0000000c0f120c11 */ /* 0x003fe4000f8e18ff */
[----:B------:R-:W-:-:S03]  /*2900*/  ISETP.GT.U32.AND P1, PT, R7, 0x1, PT ;  /* 0x000000010700780c */ /* 0x000fc60003f24070 */
[----:B------:R-:W-:-:S05]  /*2910*/  @P0 VIADD R19, R18, 0x1c0 ;  /* 0x000001c012130836 */ /* 0x000fca0000000000 */
[----:B------:R-:W-:-:S04]  /*2920*/  @P0 PRMT R19, R12, 0x654, R19 ;  /* 0x000006540c130816 */ /* 0x000fc80000000013 */
[----:B------:R0:W-:Y:S01]  /*2930*/  @P0 SYNCS.ARRIVE.TRANS64.RED.A1T0 RZ, [R19+URZ], RZ ;  /* 0x000000ff13ff09a7 */ /* 0x0001e2000810043f */
[----:B------:R-:W-:Y:S05]  /*2940*/  @P1 BRA `(.L_x_34) ;  /* 0x0000000000041947 */ /* 0x000fea0003800000 */
[----:B------:R-:W-:Y:S01]  /*2950*/  BPT.TRAP 0x1 ;  /* 0x000000040000795c */ /* 0x000fe20000300000 */
.L_x_34:
[----:B------:R-:W-:Y:S01]  /*2960*/  UIADD3 UR19, UR19, 0x1, URZ ;  /* 0x0000000113137890 */ /* 0x000fe2000fffe03f */
[C---:B------:R-:W-:Y:S01]  /*2970*/  ISETP.GT.AND P2, PT, R14.reuse, 0x1, PT ;  /* 0x000000010e00780c */ /* 0x040fe20003f44270 */
[----:B------:R-:W-:Y:S02]  /*2980*/  VIADD R15, R15, 0x1 ;  /* 0x000000010f0f7836 */ /* 0x000fe40000000000 */
[----:B------:R-:W-:Y:S01]  /*2990*/  UISETP.NE.AND UP0, UPT, UR19, 0x38, UPT ;  /* 0x000000381300788c */ /* 0x000fe2000bf05270 */
[----:B------:R-:W-:Y:S02]  /*29a0*/  VIADD R14, R14, 0xffffffff ;  /* 0xffffffff0e0e7836 */ /* 0x000fe40000000000 */
[C---:B------:R-:W-:Y:S01]  /*29b0*/  ISETP.NE.AND P1, PT, R15.reuse, 0x38, PT ;  /* 0x000000380f00780c */ /* 0x040fe20003f25270 */
[----:B------:R-:W-:Y:S02]  /*29c0*/  USEL UR8, URZ, 0x1, UP0 ;  /* 0x000000013f087887 */ /* 0x000fe40008000000 */
[----:B------:R-:W-:Y:S01]  /*29d0*/  USEL UR19, UR19, URZ, UP0 ;  /* 0x0000003f13137287 */ /* 0x000fe20008000000 */
[----:B------:R-:W-:-:S03]  /*29e0*/  SEL R15, R15, RZ, P1 ;  /* 0x000000ff0f0f7207 */ /* 0x000fc60000800000 */
[----:B------:R-:W-:Y:S01]  /*29f0*/  LOP3.LUT R87, R87, UR8, RZ, 0x3c, !PT ;  /* 0x0000000857577c12 */ /* 0x000fe2000f8e3cff */
[----:B------:R-:W-:Y:S01]  /*2a00*/  UMOV UR8, 0x1 ;  /* 0x0000000100087882 */ /* 0x000fe20000000000 */
[----:B------:R-:W-:Y:S06]  /*2a10*/  @P2 BRA `(.L_x_35) ;  /* 0xfffffff800bc2947 */ /* 0x000fec000383ffff */
.L_x_27:
[----:B------:R-:W-:Y:S01]  /*2a20*/  UISETP.NE.AND UP0, UPT, UR6, URZ, UPT ;  /* 0x0000003f0600728c */ /* 0x000fe2000bf05270 */
[----:B01----:R-:W0:Y:S01]  /*2a30*/  LDC R14, c[0x0][0x28c] ;  /* 0x0000a300ff0e7b82 */ /* 0x003e220000000800 */
[----:B------:R-:W-:Y:S02]  /*2a40*/  IMAD.U32 R15, RZ, RZ, UR24 ;  /* 0x00000018ff0f7e24 */ /* 0x000fe4000f8e00ff */
[----:B------:R-:W-:-:S06]  /*2a50*/  USEL UR6, URZ, 0x1, !UP0 ;  /* 0x000000013f067887 */ /* 0x000fcc000c000000 */
[----:B------:R-:W-:-:S13]  /*2a60*/  ISETP.NE.AND P1, PT, RZ, UR6, PT ;  /* 0x00000006ff007c0c */ /* 0x000fda000bf25270 */
[----:B------:R-:W-:Y:S05]  /*2a70*/  @!P1 BRA `(.L_x_36) ;  /* 0x0000000000849947 */ /* 0x000fea0003800000 */
[----:B------:R-:W-:Y:S02]  /*2a80*/  WARPGROUP.DEPBAR.LE gsb0, 0x0 ;  /* 0x00008000000079c5 */ /* 0x000fe40000010000 */
[----:B------:R-:W-:Y:S01]  /*2a90*/  FADD R83, R24, R83 ;  /* 0x0000005318537221 */ /* 0x000fe20000000000 */
        /* <DEDUP_REMOVED lines=30> */
[----:B------:R-:W-:-:S07]  /*2c80*/  FADD R22, R22, R55 ;  /* 0x0000003716167221 */ /* 0x000fce0000000000 */
.L_x_36:
[----:B0-----:R-:W-:Y:S01]  /*2c90*/  ISETP.GE.AND P1, PT, R14, 0x1, PT ;  /* 0x000000010e00780c */ /* 0x001fe20003f26270 */
[----:B------:R0:W-:Y:S01]  /*2ca0*/  SYNCS.ARRIVE.TRANS64.A1T0 RZ, [R15+UR23], RZ ;  /* 0x000000ff0fff79a7 */ /* 0x0001e20008100017 */
[----:B------:R-:W-:-:S11]  /*2cb0*/  WARPGROUP.DEPBAR.LE gsb0, 0x0 ;  /* 0x00008000000079c5 */ /* 0x000fd60000010000 */
[----:B------:R-:W-:Y:S05]  /*2cc0*/  @!P1 BRA `(.L_x_37) ;  /* 0x0000000000449947 */ /* 0x000fea0003800000 */
[----:B------:R-:W-:-:S13]  /*2cd0*/  ISETP.NE.AND P1, PT, R85, 0x3, PT ;  /* 0x000000035500780c */ /* 0x000fda0003f25270 */
[----:B------:R-:W-:Y:S05]  /*2ce0*/  @!P1 BRA `(.L_x_38) ;  /* 0x0000000000049947 */ /* 0x000fea0003800000 */
[----:B------:R-:W-:Y:S01]  /*2cf0*/  BPT.TRAP 0x1 ;  /* 0x000000040000795c */ /* 0x000fe20000300000 */
.L_x_38:
[----:B------:R-:W-:Y:S01]  /*2d00*/  VOTEU.ANY UP0, P0 ;  /* 0x00000000003f7886 */ /* 0x000fe20000000100 */
[----:B------:R-:W-:-:S04]  /*2d10*/  ISETP.GT.U32.AND P1, PT, R7, 0x1, PT ;  /* 0x000000010700780c */ /* 0x000fc80003f24070 */
[----:B------:R-:W-:-:S06]  /*2d20*/  @UP0 UIADD3 UR6, UR14, UR5, URZ ;  /* 0x000000050e060290 */ /* 0x000fcc000fffe03f */
[----:B------:R-:W-:Y:S02]  /*2d30*/  IMAD.U32 R14, RZ, RZ, UR6 ;  /* 0x00000006ff0e7e24 */ /* 0x000fe4000f8e00ff */
[----:B------:R-:W-:-:S03]  /*2d40*/  IMAD.U32 R19, RZ, RZ, UR6 ;  /* 0x00000006ff137e24 */ /* 0x000fc6000f8e00ff */
[----:B------:R-:W-:-:S05]  /*2d50*/  @P0 SHF.R.U32.HI R14, RZ, 0x3, R14 ;  /* 0x00000003ff0e0819 */ /* 0x000fca000001160e */
[----:B0-----:R-:W-:-:S04]  /*2d60*/  @P0 IMAD.WIDE.U32 R14, R14, 0x24924925, RZ ;  /* 0x249249250e0e0825 */ /* 0x001fc800078e00ff */
[----:B------:R-:W-:-:S05]  /*2d70*/  @P0 IMAD R14, R15, -0x38, R19 ;  /* 0xffffffc80f0e0824 */ /* 0x000fca00078e0213 */
[----:B------:R-:W-:-:S05]  /*2d80*/  @P0 LEA R14, R14, UR12, 0x3 ;  /* 0x0000000c0e0e0c11 */ /* 0x000fca000f8e18ff */
[----:B------:R-:W-:-:S05]  /*2d90*/  @P0 VIADD R15, R14, 0x1c0 ;  /* 0x000001c00e0f0836 */ /* 0x000fca0000000000 */
[----:B------:R-:W-:-:S04]  /*2da0*/  @P0 PRMT R15, R12, 0x654, R15 ;  /* 0x000006540c0f0816 */ /* 0x000fc8000000000f */
[----:B------:R1:W-:Y:S01]  /*2db0*/  @P0 SYNCS.ARRIVE.TRANS64.RED.A1T0 RZ, [R15+URZ], RZ ;  /* 0x000000ff0fff09a7 */ /* 0x0003e2000810043f */
[----:B------:R-:W-:Y:S05]  /*2dc0*/  @P1 BRA `(.L_x_37) ;  /* 0x0000000000041947 */ /* 0x000fea0003800000 */
[----:B------:R-:W-:Y:S01]  /*2dd0*/  BPT.TRAP 0x1 ;  /* 0x000000040000795c */ /* 0x000fe20000300000 */
.L_x_37:
[----:B------:R-:W-:Y:S01]  /*2de0*/  SHF.L.U32 R14, R86, 0x1f, RZ ;  /* 0x0000001f560e7819 */ /* 0x000fe200000006ff */
[----:B------:R-:W-:Y:S01]  /*2df0*/  UIADD3 UR5, UR22, UR5, URZ ;  /* 0x0000000516057290 */ /* 0x000fe2000fffe03f */
[----:B------:R-:W3:Y:S01]  /*2e00*/  LDC R26, c[0x0][0x288] ;  /* 0x0000a200ff1a7b82 */ /* 0x000ee20000000800 */
[----:B------:R-:W-:Y:S01]  /*2e10*/  UISETP.GE.U32.AND UP1, UPT, UR22, 0x38, UPT ;  /* 0x000000381600788c */ /* 0x000fe2000bf26070 */
[----:B------:R-:W-:Y:S01]  /*2e20*/  IMAD.SHL.U32 R24, R17, 0x2, RZ ;  /* 0x0000000211187824 */ /* 0x000fe200078e00ff */
[----:B------:R-:W-:Y:S02]  /*2e30*/  UISETP.GT.U32.AND UP0, UPT, UR5, 0x37, UPT ;  /* 0x000000370500788c */ /* 0x000fe4000bf04070 */
[----:B------:R-:W-:Y:S02]  /*2e40*/  USHF.R.U32.HI UR6, URZ, 0x3, UR5 ;  /* 0x000000033f067899 */ /* 0x000fe40008011605 */
[----:B------:R-:W-:Y:S01]  /*2e50*/  UISETP.LT.U32.AND UP0, UPT, UR22, 0x38, UP0 ;  /* 0x000000381600788c */ /* 0x000fe20008701070 */
[----:B------:R-:W2:Y:S01]  /*2e60*/  SYNCS.PHASECHK.TRANS64.TRYWAIT P1, [UR15+0x8], R14 ;  /* 0x0000080eff0075a7 */ /* 0x000ea2000802014f */
[----:B------:R-:W-:Y:S01]  /*2e70*/  UIMAD.WIDE.U32 UR6, UR6, 0x24924925, URZ ;  /* 0x24924925060678a5 */ /* 0x000fe2000f8e003f */
[----:B------:R-:W-:Y:S01]  /*2e80*/  SHF.R.S32.HI R25, RZ, 0x1f, R24 ;  /* 0x0000001fff197819 */ /* 0x000fe20000011418 */
[----:B------:R-:W-:-:S02]  /*2e90*/  USEL UR8, URZ, 0x1, !UP0 ;  /* 0x000000013f087887 */ /* 0x000fc4000c000000 */
[----:B------:R-:W-:Y:S02]  /*2ea0*/  UIMAD UR5, UR7, -0x38, UR5 ;  /* 0xffffffc8070578a4 */ /* 0x000fe4000f8e0205 */
[----:B------:R-:W-:-:S04]  /*2eb0*/  ULOP3.LUT UR4, UR4, UR8, URZ, 0x3c, !UPT ;  /* 0x0000000804047292 */ /* 0x000fc8000f8e3c3f */
[----:B------:R-:W-:Y:S01]  /*2ec0*/  @UP1 ULOP3.LUT UR4, UR4, 0x1, UR7, 0x78, !UPT ;  /* 0x0000000104041892 */ /* 0x000fe2000f8e7807 */
[----:B--23--:R-:W-:Y:S11]  /*2ed0*/  @!P1 BRA `(.L_x_39) ;  /* 0x0000005c00109947 */ /* 0x00cff60003800000 */
.L_x_185:
[----:B------:R-:W-:Y:S01]  /*2ee0*/  IMAD.SHL.U32 R27, R6, 0x40, RZ ;  /* 0x00000040061b7824 */ /* 0x000fe200078e00ff */
[----:B------:R-:W-:Y:S01]  /*2ef0*/  ULDC UR8, c[0x0][0x284] ;  /* 0x0000a10000087ab9 */ /* 0x000fe20000000800 */
[----:B------:R-:W-:Y:S01]  /*2f00*/  IMAD.SHL.U32 R33, R4, 0x40, RZ ;  /* 0x0000004004217824 */ /* 0x000fe200078e00ff */
[----:B------:R-:W-:Y:S01]  /*2f10*/  SHF.R.S32.HI R34, RZ, 0x1f, R5 ;  /* 0x0000001fff227819 */ /* 0x000fe20000011405 */
[----:B------:R-:W-:Y:S01]  /*2f20*/  ULDC.64 UR6, c[0x0][0x5d0] ;  /* 0x0001740000067ab9 */ /* 0x000fe20000000a00 */
[----:B------:R-:W-:Y:S01]  /*2f30*/  ISETP.GE.AND P1, PT, R27, UR8, PT ;  /* 0x000000081b007c0c */ /* 0x000fe2000bf26270 */
[----:B01----:R-:W-:Y:S01]  /*2f40*/  IMAD.WIDE.U32 R14, R5, UR6, R24 ;  /* 0x00000006050e7c25 */ /* 0x003fe2000f8e0018 */
[----:B------:R-:W-:Y:S02]  /*2f50*/  SHF.R.S32.HI R32, RZ, 0x1f, R33 ;  /* 0x0000001fff207819 */ /* 0x000fe40000011421 */
[C---:B------:R-:W-:Y:S01]  /*2f60*/  ISETP.GE.OR P1, PT, R33.reuse, R26, P1 ;  /* 0x0000001a2100720c */ /* 0x040fe20000f26670 */
[----:B------:R-:W-:Y:S01]  /*2f70*/  IMAD R4, R34, UR6, RZ ;  /* 0x0000000622047c24 */ /* 0x000fe2000f8e02ff */
[----:B------:R-:W-:-:S03]  /*2f80*/  IADD3 R14, P2, R33, R14, RZ ;  /* 0x0000000e210e7210 */ /* 0x000fc60007f5e0ff */
[----:B------:R-:W-:-:S05]  /*2f90*/  IMAD R19, R5, UR7, R4 ;  /* 0x0000000705137c24 */ /* 0x000fca000f8e0204 */
[----:B------:R-:W-:-:S03]  /*2fa0*/  IADD3.X R15, R32, R15, R19, P2, !PT ;  /* 0x0000000f200f7210 */ /* 0x000fc600017fe413 */
[----:B------:R-:W-:Y:S05]  /*2fb0*/  @P1 BRA `(.L_x_40) ;  /* 0x0000002400a81947 */ /* 0x000fea0003800000 */
[----:B------:R-:W0:Y:S01]  /*2fc0*/  LDC.64 R30, c[0x0][0x5c8] ;  /* 0x00017200ff1e7b82 */ /* 0x000e220000000a00 */
[----:B------:R-:W-:Y:S01]  /*2fd0*/  IMAD.WIDE R28, R6, 0x40, R10 ;  /* 0x00000040061c7825 */ /* 0x000fe200078e020a */
[----:B------:R-:W-:Y:S01]  /*2fe0*/  ULDC.64 UR6, c[0x0][0x5c0] ;  /* 0x0001700000067ab9 */ /* 0x000fe20000000a00 */
[----:B------:R-:W-:Y:S02]  /*2ff0*/  BSSY B0, `(.L_x_40) ;  /* 0x0000266000007945 */ /* 0x000fe40003800000 */
[----:B------:R-:W-:Y:S02]  /*3000*/  IMAD R26, R17, -0x2, R26 ;  /* 0xfffffffe111a7824 */ /* 0x000fe400078e021a */
[----:B------:R-:W-:Y:S02]  /*3010*/  IMAD.IADD R6, R20, 0x1, -R27 ;  /* 0x0000000114067824 */ /* 0x000fe400078e0a1b */
[----:B------:R-:W-:Y:S02]  /*3020*/  IMAD.IADD R26, R26, 0x1, -R33 ;  /* 0x000000011a1a7824 */ /* 0x000fe400078e0a21 */
[----:B0-----:R-:W-:-:S02]  /*3030*/  IMAD R4, R29, R30, RZ ;  /* 0x0000001e1d047224 */ /* 0x001fc400078e02ff */
[----:B------:R-:W-:-:S04]  /*3040*/  IMAD.WIDE.U32 R14, R28, R30, R14 ;  /* 0x0000001e1c0e7225 */ /* 0x000fc800078e000e */
[----:B------:R-:W-:Y:S01]  /*3050*/  IMAD R19, R28, R31, R4 ;  /* 0x0000001f1c137224 */ /* 0x000fe200078e0204 */
[----:B------:R-:W-:Y:S02]  /*3060*/  LEA R4, P1, R30, R14, 0x3 ;  /* 0x0000000e1e047211 */ /* 0x000fe400078218ff */
[----:B------:R-:W-:Y:S01]  /*3070*/  IADD3 R18, P2, R14, UR6, RZ ;  /* 0x000000060e127c10 */ /* 0x000fe2000ff5e0ff */
[----:B------:R-:W-:Y:S01]  /*3080*/  IMAD.IADD R19, R15, 0x1, R19 ;  /* 0x000000010f137824 */ /* 0x000fe200078e0213 */
[----:B------:R-:W-:-:S04]  /*3090*/  IADD3 R14, P3, R4, UR6, RZ ;  /* 0x00000006040e7c10 */ /* 0x000fc8000ff7e0ff */
[----:B------:R-:W-:Y:S02]  /*30a0*/  LEA.HI.X R4, R30, R19, R31, 0x3, P1 ;  /* 0x000000131e047211 */ /* 0x000fe400008f1c1f */
[----:B----45:R-:W-:Y:S02]  /*30b0*/  FSETP.NEU.AND P1, PT, R16, RZ, PT ;  /* 0x000000ff1000720b */ /* 0x030fe40003f2d000 */
[----:B------:R-:W-:Y:S02]  /*30c0*/  IADD3.X R19, R19, UR7, RZ, P2, !PT ;  /* 0x0000000713137c10 */ /* 0x000fe400097fe4ff */
[----:B------:R-:W-:-:S09]  /*30d0*/  IADD3.X R15, R4, UR7, RZ, P3, !PT ;  /* 0x00000007040f7c10 */ /* 0x000fd20009ffe4ff */
[----:B------:R-:W-:Y:S05]  /*30e0*/  @!P1 BRA `(.L_x_41) ;  /* 0x0000001c00189947 */ /* 0x000fea0003800000 */
[----:B------:R-:W-:Y:S01]  /*30f0*/  ULDC.64 UR6, c[0x0][0x5b8] ;  /* 0x00016e0000067ab9 */ /* 0x000fe20000000a00 */
[----:B------:R-:W-:Y:S01]  /*3100*/  ISETP.GE.AND P2, PT, R26, 0x1, PT ;  /* 0x000000011a00780c */ /* 0x000fe20003f46270 */
[----:B------:R-:W-:Y:S01]  /*3110*/  IMAD.WIDE.U32 R24, R5, UR6, R24 ;  /* 0x0000000605187c25 */ /* 0x000fe2000f8e0018 */
[----:B------:R-:W-:Y:S01]  /*3120*/  ULDC.64 UR8, c[0x0][0x5a8] ;  /* 0x00016a0000087ab9 */ /* 0x000fe20000000a00 */
[----:B------:R-:W-:Y:S01]  /*3130*/  BSSY B1, `(.L_x_42) ;  /* 0x000000f000017945 */ /* 0x000fe20003800000 */
[----:B------:R-:W-:Y:S01]  /*3140*/  ISETP.LT.OR P5, PT, R6, 0x1, !P2 ;  /* 0x000000010600780c */ /* 0x000fe200057a1670 */
[----:B------:R-:W-:Y:S01]  /*3150*/  IMAD R4, R34, UR6, RZ ;  /* 0x0000000622047c24 */ /* 0x000fe2000f8e02ff */
[----:B------:R-:W-:-:S03]  /*3160*/  IADD3 R24, P1, R33, R24, RZ ;  /* 0x0000001821187210 */ /* 0x000fc60007f3e0ff */
[----:B------:R-:W-:Y:S01]  /*3170*/  IMAD R5, R5, UR7, R4 ;  /* 0x0000000705057c24 */ /* 0x000fe2000f8e0204 */
[----:B------:R-:W-:Y:S02]  /*3180*/  ULDC.64 UR6, c[0x0][0x5b0] ;  /* 0x00016c0000067ab9 */ /* 0x000fe40000000a00 */
[----:B------:R-:W-:Y:S02]  /*3190*/  IMAD R27, R29, UR6, RZ ;  /* 0x000000061d1b7c24 */ /* 0x000fe4000f8e02ff */
[----:B------:R-:W-:Y:S02]  /*31a0*/  IADD3.X R25, R32, R25, R5, P1, !PT ;  /* 0x0000001920197210 */ /* 0x000fe40000ffe405 */
[C---:B------:R-:W-:Y:S02]  /*31b0*/  IMAD R27, R28.reuse, UR7, R27 ;  /* 0x000000071c1b7c24 */ /* 0x040fe4000f8e021b */
[----:B------:R-:W-:-:S03]  /*31c0*/  IMAD.WIDE.U32 R4, R28, UR6, R24 ;  /* 0x000000061c047c25 */ /* 0x000fc6000f8e0018 */
[----:B------:R-:W-:-:S04]  /*31d0*/  IADD3 R4, P1, R4, UR8, RZ ;  /* 0x0000000804047c10 */ /* 0x000fc8000ff3e0ff */
[--C-:B------:R-:W-:Y:S02]  /*31e0*/  IADD3.X R5, R5, UR9, R27.reuse, P1, !PT ;  /* 0x0000000905057c10 */ /* 0x100fe40008ffe41b */
[----:B------:R-:W-:Y:S01]  /*31f0*/  PRMT R27, RZ, 0x7610, R27 ;  /* 0x00007610ff1b7816 */ /* 0x000fe2000000001b */
[----:B------:R-:W-:Y:S06]  /*3200*/  @P5 BRA `(.L_x_43) ;  /* 0x0000000000045947 */ /* 0x000fec0003800000 */
[----:B------:R0:W5:Y:S02]  /*3210*/  LDG.E.U8 R27, desc[UR20][R4.64] ;  /* 0x00000014041b7981 */ /* 0x000164000c1e1100 */
.L_x_43:
[----:B------:R-:W-:Y:S05]  /*3220*/  BSYNC B1 ;  /* 0x0000000000017941 */ /* 0x000fea0003800000 */
.L_x_42:
[----:B-----5:R-:W-:Y:S01]  /*3230*/  LOP3.LUT R27, R27, 0xff, RZ, 0xc0, !PT ;  /* 0x000000ff1b1b7812 */ /* 0x020fe200078ec0ff */
[----:B------:R-:W-:Y:S01]  /*3240*/  BSSY B1, `(.L_x_44) ;  /* 0x000000c000017945 */ /* 0x000fe20003800000 */
[----:B------:R-:W-:Y:S02]  /*3250*/  ISETP.GE.AND P1, PT, R26, 0x2, PT ;  /* 0x000000021a00780c */ /* 0x000fe40003f26270 */
[----:B------:R-:W-:Y:S02]  /*3260*/  F2FP.F16.E4M3.UNPACK_B R27, R27 ;  /* 0x0000001bff1b723e */ /* 0x000fe400020006ff */
[----:B------:R-:W-:-:S03]  /*3270*/  ISETP.LT.OR P3, PT, R6, 0x1, !P1 ;  /* 0x000000010600780c */ /* 0x000fc60004f61670 */
[----:B------:R-:W-:-:S05]  /*3280*/  HADD2.F32 R27, -RZ, R27.H0_H0 ;  /* 0x2000001bff1b7230 */ /* 0x000fca0000004100 */
[----:B------:R-:W-:Y:S01]  /*3290*/  FMUL R30, R27, R16 ;  /* 0x000000101b1e7220 */ /* 0x000fe20000400000 */
[----:B------:R-:W-:-:S03]  /*32a0*/  PRMT R27, RZ, 0x7610, R27 ;  /* 0x00007610ff1b7816 */ /* 0x000fc6000000001b */
[----:B------:R-:W-:-:S05]  /*32b0*/  FFMA R30, R83, R13, R30 ;  /* 0x0000000d531e7223 */ /* 0x000fca000000001e */
[----:B------:R-:W-:-:S05]  /*32c0*/  F2FP.SATFINITE.E4M3.F32.PACK_AB_MERGE_C R31, RZ, R30, RZ ;  /* 0x0000001eff1f723e */ /* 0x000fca00048070ff */
[----:B------:R1:W-:Y:S01]  /*32d0*/  @!P5 STG.E.U8 desc[UR20][R18.64], R31 ;  /* 0x0000001f1200d986 */ /* 0x0003e2000c101114 */
[----:B------:R-:W-:Y:S05]  /*32e0*/  @P3 BRA `(.L_x_45) ;  /* 0x0000000000043947 */ /* 0x000fea0003800000 */
[----:B------:R2:W5:Y:S02]  /*32f0*/  LDG.E.U8 R27, desc[UR20][R4.64+0x1] ;  /* 0x00000114041b7981 */ /* 0x000564000c1e1100 */
.L_x_45:
[----:B------:R-:W-:Y:S05]  /*3300*/  BSYNC B1 ;  /* 0x0000000000017941 */ /* 0x000fea0003800000 */
.L_x_44:
[----:B-----5:R-:W-:Y:S01]  /*3310*/  LOP3.LUT R27, R27, 0xff, RZ, 0xc0, !PT ;  /* 0x000000ff1b1b7812 */ /* 0x020fe200078ec0ff */
[----:B------:R-:W-:Y:S01]  /*3320*/  BSSY B1, `(.L_x_46) ;  /* 0x0000012000017945 */ /* 0x000fe20003800000 */
[----:B-1----:R-:W-:Y:S02]  /*3330*/  IADD3 R31, P5, R28, 0x8, RZ ;  /* 0x000000081c1f7810 */ /* 0x002fe40007fbe0ff */
[----:B------:R-:W-:Y:S02]  /*3340*/  F2FP.F16.E4M3.UNPACK_B R27, R27 ;  /* 0x0000001bff1b723e */ /* 0x000fe400020006ff */
[----:B------:R-:W-:Y:S01]  /*3350*/  ISETP.LT.OR P2, PT, R6, 0x9, !P2 ;  /* 0x000000090600780c */ /* 0x000fe20005741670 */
[----:B------:R-:W-:Y:S02]  /*3360*/  IMAD.X R28, RZ, RZ, R29, P5 ;  /* 0x000000ffff1c7224 */ /* 0x000fe400028e061d */
[----:B------:R-:W-:Y:S02]  /*3370*/  HADD2.F32 R27, -RZ, R27.H0_H0 ;  /* 0x2000001bff1b7230 */ /* 0x000fe40000004100 */
[----:B------:R-:W-:-:S02]  /*3380*/  IMAD R28, R28, UR6, RZ ;  /* 0x000000061c1c7c24 */ /* 0x000fc4000f8e02ff */
[----:B------:R-:W-:-:S04]  /*3390*/  IMAD.WIDE.U32 R24, R31, UR6, R24 ;  /* 0x000000061f187c25 */ /* 0x000fc8000f8e0018 */
[----:B------:R-:W-:Y:S01]  /*33a0*/  FMUL R27, R27, R16 ;  /* 0x000000101b1b7220 */ /* 0x000fe20000400000 */
[----:B------:R-:W-:-:S03]  /*33b0*/  IMAD R31, R31, UR7, R28 ;  /* 0x000000071f1f7c24 */ /* 0x000fc6000f8e021c */
[----:B------:R-:W-:Y:S01]  /*33c0*/  FFMA R27, R84, R13, R27 ;  /* 0x0000000d541b7223 */ /* 0x000fe2000000001b */
[----:B------:R-:W-:-:S04]  /*33d0*/  IADD3 R24, P5, R24, UR8, RZ ;  /* 0x0000000818187c10 */ /* 0x000fc8000ffbe0ff */
[----:B------:R-:W-:Y:S02]  /*33e0*/  F2FP.SATFINITE.E4M3.F32.PACK_AB_MERGE_C R29, RZ, R27, RZ ;  /* 0x0000001bff1d723e */ /* 0x000fe400048070ff */
[----:B------:R-:W-:Y:S02]  /*33f0*/  IADD3.X R25, R25, UR9, R31, P5, !PT ;  /* 0x0000000919197c10 */ /* 0x000fe4000affe41f */
[----:B------:R-:W-:Y:S01]  /*3400*/  PRMT R27, RZ, 0x7610, R27 ;  /* 0x00007610ff1b7816 */ /* 0x000fe2000000001b */
[----:B------:R1:W-:Y:S01]  /*3410*/  @!P3 STG.E.U8 desc[UR20][R18.64+0x1], R29 ;  /* 0x0000011d1200b986 */ /* 0x0003e2000c101114 */
[----:B------:R-:W-:Y:S05]  /*3420*/  @P2 BRA `(.L_x_47) ;  /* 0x0000000000042947 */ /* 0x000fea0003800000 */
[----:B------:R3:W5:Y:S02]  /*3430*/  LDG.E.U8 R27, desc[UR20][R24.64] ;  /* 0x00000014181b7981 */ /* 0x000764000c1e1100 */
.L_x_47:
[----:B------:R-:W-:Y:S05]  /*3440*/  BSYNC B1 ;  /* 0x0000000000017941 */ /* 0x000fea0003800000 */
.L_x_46:
[----:B-----5:R-:W-:Y:S01]  /*3450*/  LOP3.LUT R27, R27, 0xff, RZ, 0xc0, !PT ;  /* 0x000000ff1b1b7812 */ /* 0x020fe200078ec0ff */
[----:B------:R-:W-:Y:S01]  /*3460*/  BSSY B1, `(.L_x_48) ;  /* 0x000000b000017945 */ /* 0x000fe20003800000 */
[----:B------:R-:W-:Y:S02]  /*3470*/  ISETP.LT.OR P1, PT, R6, 0x9, !P1 ;  /* 0x000000090600780c */ /* 0x000fe40004f21670 */
[----:B------:R-:W-:-:S05]  /*3480*/  F2FP.F16.E4M3.UNPACK_B R27, R27 ;  /* 0x0000001bff1b723e */ /* 0x000fca00020006ff */
[----:B------:R-:W-:-:S05]  /*3490*/  HADD2.F32 R27, -RZ, R27.H0_H0 ;  /* 0x2000001bff1b7230 */ /* 0x000fca0000004100 */
[----:B------:R-:W-:Y:S01]  /*34a0*/  FMUL R28, R27, R16 ;  /* 0x000000101b1c7220 */ /* 0x000fe20000400000 */
[----:B------:R-:W-:-:S03]  /*34b0*/  PRMT R27, RZ, 0x7610, R27 ;  /* 0x00007610ff1b7816 */ /* 0x000fc6000000001b */
[----:B------:R-:W-:-:S05]  /*34c0*/  FFMA R28, R81, R13, R28 ;  /* 0x0000000d511c7223 */ /* 0x000fca000000001c */
[----:B-1----:R-:W-:-:S05]  /*34d0*/  F2FP.SATFINITE.E4M3.F32.PACK_AB_MERGE_C R29, RZ, R28, RZ ;  /* 0x0000001cff1d723e */ /* 0x002fca00048070ff */
[----:B------:R1:W-:Y:S01]  /*34e0*/  @!P2 STG.E.U8 desc[UR20][R14.64], R29 ;  /* 0x0000001d0e00a986 */ /* 0x0003e2000c101114 */
[----:B------:R-:W-:Y:S05]  /*34f0*/  @P1 BRA `(.L_x_49) ;  /* 0x0000000000041947 */ /* 0x000fea0003800000 */
[----:B------:R4:W5:Y:S02]  /*3500*/  LDG.E.U8 R27, desc[UR20][R24.64+0x1] ;  /* 0x00000114181b7981 */ /* 0x000964000c1e1100 */
.L_x_49:
[----:B------:R-:W-:Y:S05]  /*3510*/  BSYNC B1 ;  /* 0x0000000000017941 */ /* 0x000fea0003800000 */
.L_x_48:
[----:B-----5:R-:W-:Y:S01]  /*3520*/  LOP3.LUT R27, R27, 0xff, RZ, 0xc0, !PT ;  /* 0x000000ff1b1b7812 */ /* 0x020fe200078ec0ff */
[----:B------:R-:W-:Y:S01]  /*3530*/  BSSY B1, `(.L_x_50) ;  /* 0x000000c000017945 */ /* 0x000fe20003800000 */
[----:B------:R-:W-:Y:S02]  /*3540*/  ISETP.GE.AND P2, PT, R26, 0x9, PT ;  /* 0x000000091a00780c */ /* 0x000fe40003f46270 */
[----:B------:R-:W-:Y:S02]  /*3550*/  F2FP.F16.E4M3.UNPACK_B R27, R27 ;  /* 0x0000001bff1b723e */ /* 0x000fe400020006ff */
[----:B------:R-:W-:-:S03]  /*3560*/  ISETP.LT.OR P3, PT, R6, 0x1, !P2 ;  /* 0x000000010600780c */ /* 0x000fc60005761670 */
[----:B------:R-:W-:-:S05]  /*3570*/  HADD2.F32 R27, -RZ, R27.H0_H0 ;  /* 0x2000001bff1b7230 */ /* 0x000fca0000004100 */
[----:B------:R-:W-:-:S04]  /*3580*/  FMUL R27, R27, R16 ;  /* 0x000000101b1b7220 */ /* 0x000fc80000400000 */
[----:B------:R-:W-:-:S05]  /*3590*/  FFMA R27, R82, R13, R27 ;  /* 0x0000000d521b7223 */ /* 0x000fca000000001b */
[----:B-1----:R-:W-:Y:S02]  /*35a0*/  F2FP.SATFINITE.E4M3.F32.PACK_AB_MERGE_C R29, RZ, R27, RZ ;  /* 0x0000001bff1d723e */ /* 0x002fe400048070ff */
[----:B------:R-:W-:-:S03]  /*35b0*/  PRMT R27, RZ, 0x7610, R27 ;  /* 0x00007610ff1b7816 */ /* 0x000fc6000000001b */
[----:B------:R1:W-:Y:S01]  /*35c0*/  @!P1 STG.E.U8 desc[UR20][R14.64+0x1], R29 ;  /* 0x0000011d0e009986 */ /* 0x0003e2000c101114 */
[----:B------:R-:W-:Y:S05]  /*35d0*/  @P3 BRA `(.L_x_51) ;  /* 0x0000000000043947 */ /* 0x000fea0003800000 */
[----:B------:R0:W5:Y:S02]  /*35e0*/  LDG.E.U8 R27, desc[UR20][R4.64+0x8] ;  /* 0x00000814041b7981 */ /* 0x000164000c1e1100 */
.L_x_51:
[----:B------:R-:W-:Y:S05]  /*35f0*/  BSYNC B1 ;  /* 0x0000000000017941 */ /* 0x000fea0003800000 */
.L_x_50:
        /* <DEDUP_REMOVED lines=13> */
.L_x_53:
[----:B------:R-:W-:Y:S05]  /*36d0*/  BSYNC B1 ;  /* 0x0000000000017941 */ /* 0x000fea0003800000 */
.L_x_52:
[----:B-----5:R-:W-:Y:S01]  /*36e0*/  LOP3.LUT R27, R27, 0xff, RZ, 0xc0, !PT ;  /* 0x000000ff1b1b7812 */ /* 0x020fe200078ec0ff */
[----:B------:R-:W-:Y:S01]  /*36f0*/  BSSY B1, `(.L_x_54) ;  /* 0x000000b000017945 */ /* 0x000fe20003800000 */
[----:B------:R-:W-:Y:S02]  /*3700*/  ISETP.LT.OR P2, PT, R6, 0x9, !P2 ;  /* 0x000000090600780c */ /* 0x000fe40005741670 */
[----:B------:R-:W-:-:S05]  /*3710*/  F2FP.F16.E4M3.UNPACK_B R27, R27 ;  /* 0x0000001bff1b723e */ /* 0x000fca00020006ff */
        /* <DEDUP_REMOVED lines=8> */
.L_x_55:
[----:B------:R-:W-:Y:S05]  /*37a0*/  BSYNC B1 ;  /* 0x0000000000017941 */ /* 0x000fea0003800000 */
.L_x_54:
        /* <DEDUP_REMOVED lines=12> */
.L_x_57:
[----:B------:R-:W-:Y:S05]  /*3870*/  BSYNC B1 ;  /* 0x0000000000017941 */ /* 0x000fea0003800000 */
.L_x_56:
        /* <DEDUP_REMOVED lines=13> */
.L_x_59:
[----:B------:R-:W-:Y:S05]  /*3950*/  BSYNC B1 ;  /* 0x0000000000017941 */ /* 0x000fea0003800000 */
.L_x_58:
        /* <DEDUP_REMOVED lines=13> */
.L_x_61:
[----:B------:R-:W-:Y:S05]  /*3a30*/  BSYNC B1 ;  /* 0x0000000000017941 */ /* 0x000fea0003800000 */
.L_x_60:
        /* <DEDUP_REMOVED lines=12> */
.L_x_63:
[----:B------:R-:W-:Y:S05]  /*3b00*/  BSYNC B1 ;  /* 0x0000000000017941 */ /* 0x000fea0003800000 */
.L_x_62:
        /* <DEDUP_REMOVED lines=12> */
.L_x_65:
[----:B------:R-:W-:Y:S05]  /*3bd0*/  BSYNC B1 ;  /* 0x0000000000017941 */ /* 0x000fea0003800000 */
.L_x_64:
        /* <DEDUP_REMOVED lines=13> */
.L_x_67:
[----:B------:R-:W-:Y:S05]  /*3cb0*/  BSYNC B1 ;  /* 0x0000000000017941 */ /* 0x000fea0003800000 */
.L_x_66:
        /* <DEDUP_REMOVED lines=13> */
.L_x_69:
[----:B------:R-:W-:Y:S05]  /*3d90*/  BSYNC B1 ;  /* 0x0000000000017941 */ /* 0x000fea0003800000 */
.L_x_68:
        /* <DEDUP_REMOVED lines=12> */
.L_x_71:
[----:B------:R-:W-:Y:S05]  /*3e60*/  BSYNC B1 ;  /* 0x0000000000017941 */ /* 0x000fea0003800000 */
.L_x_70:
        /* <DEDUP_REMOVED lines=12> */
.L_x_73:
[----:B------:R-:W-:Y:S05]  /*3f30*/  BSYNC B1 ;  /* 0x0000000000017941 */ /* 0x000fea0003800000 */
.L_x_72:
        /* <DEDUP_REMOVED lines=13> */
.L_x_75:
[----:B------:R-:W-:Y:S05]  /*4010*/  BSYNC B1 ;  /* 0x0000000000017941 */ /* 0x000fea0003800000 */
.L_x_74:
        /* <DEDUP_REMOVED lines=13> */
.L_x_77:
[----:B------:R-:W-:Y:S05]  /*40f0*/  BSYNC B1 ;  /* 0x0000000000017941 */ /* 0x000fea0003800000 */
.L_x_76:
        /* <DEDUP_REMOVED lines=12> */
.L_x_79:
[----:B------:R-:W-:Y:S05]  /*41c0*/  BSYNC B1 ;  /* 0x0000000000017941 */ /* 0x000fea0003800000 */
.L_x_78:
        /* <DEDUP_REMOVED lines=12> */
.L_x_81:
[----:B------:R-:W-:Y:S05]  /*4290*/  BSYNC B1 ;  /* 0x0000000000017941 */ /* 0x000fea0003800000 */
.L_x_80:
        /* <DEDUP_REMOVED lines=13> */
.L_x_83:
[----:B------:R-:W-:Y:S05]  /*4370*/  BSYNC B1 ;  /* 0x0000000000017941 */ /* 0x000fea0003800000 */
.L_x_82:
        /* <DEDUP_REMOVED lines=13> */
.L_x_85:
[----:B------:R-:W-:Y:S05]  /*4450*/  BSYNC B1 ;  /* 0x0000000000017941 */ /* 0x000fea0003800000 */
.L_x_84:
        /* <DEDUP_REMOVED lines=12> */
.L_x_87:
[----:B------:R-:W-:Y:S05]  /*4520*/  BSYNC B1 ;  /* 0x0000000000017941 */ /* 0x000fea0003800000 */
.L_x_86:
        /* <DEDUP_REMOVED lines=12> */
.L_x_89:
[----:B------:R-:W-:Y:S05]  /*45f0*/  BSYNC B1 ;  /* 0x0000000000017941 */ /* 0x000fea0003800000 */
.L_x_88:
        /* <DEDUP_REMOVED lines=13> */
.L_x_91:
[----:B------:R-:W-:Y:S05]  /*46d0*/  BSYNC B1 ;  /* 0x0000000000017941 */ /* 0x000fea0003800000 */
.L_x_90:
        /* <DEDUP_REMOVED lines=13> */
.L_x_93:
[----:B------:R-:W-:Y:S05]  /*47b0*/  BSYNC B1 ;  /* 0x0000000000017941 */ /* 0x000fea0003800000 */
.L_x_92:
        /* <DEDUP_REMOVED lines=12> */
.L_x_95:
[----:B------:R-:W-:Y:S05]  /*4880*/  BSYNC B1 ;  /* 0x0000000000017941 */ /* 0x000fea0003800000 */
.L_x_94:
        /* <DEDUP_REMOVED lines=12> */
.L_x_97:
[----:B------:R-:W-:Y:S05]  /*4950*/  BSYNC B1 ;  /* 0x0000000000017941 */ /* 0x000fea0003800000 */
.L_x_96:
        /* <DEDUP_REMOVED lines=13> */
.L_x_99:
[----:B------:R-:W-:Y:S05]  /*4a30*/  BSYNC B1 ;  /* 0x0000000000017941 */ /* 0x000fea0003800000 */
.L_x_98:
[----:B-----5:R-:W-:Y:S01]  /*4a40*/  LOP3.LUT R27, R27, 0xff, RZ, 0xc0, !PT ;  /* 0x000000ff1b1b7812 */ /* 0x020fe200078ec0ff */
[----:B------:R-:W-:Y:S01]  /*4a50*/  BSSY B1, `(.L_x_100) ;  /* 0x000000c000017945 */ /* 0x000fe20003800000 */
[----:B------:R-:W-:Y:S02]  /*4a60*/  ISETP.GE.AND P1, PT, R26, 0x3a, PT ;  /* 0x0000003a1a00780c */ /* 0x000fe40003f26270 */
[----:B------:R-:W-:Y:S02]  /*4a70*/  F2FP.F16.E4M3.UNPACK_B R27, R27 ;  /* 0x0000001bff1b723e */ /* 0x000fe400020006ff */
[----:B------:R-:W-:-:S03]  /*4a80*/  ISETP.LT.OR P5, PT, R6, 0x1, !P1 ;  /* 0x000000010600780c */ /* 0x000fc60004fa1670 */
[----:B------:R-:W-:-:S05]  /*4a90*/  HADD2.F32 R27, -RZ, R27.H0_H0 ;  /* 0x2000001bff1b7230 */ /* 0x000fca0000004100 */
[----:B------:R-:W-:-:S04]  /*4aa0*/  FMUL R28, R27, R16 ;  /* 0x000000101b1c7220 */ /* 0x000fc80000400000 */
[----:B------:R-:W-:Y:S01]  /*4ab0*/  FFMA R28, R23, R13, R28 ;  /* 0x0000000d171c7223 */ /* 0x000fe2000000001c */
[----:B------:R-:W-:-:S04]  /*4ac0*/  PRMT R23, RZ, 0x7610, R23 ;  /* 0x00007610ff177816 */ /* 0x000fc80000000017 */
[----:B------:R-:W-:-:S05]  /*4ad0*/  F2FP.SATFINITE.E4M3.F32.PACK_AB_MERGE_C R27, RZ, R28, RZ ;  /* 0x0000001cff1b723e */ /* 0x000fca00048070ff */
[----:B------:R0:W-:Y:S01]  /*4ae0*/  @!P3 STG.E.U8 desc[UR20][R18.64+0x38], R27 ;  /* 0x0000381b1200b986 */ /* 0x0001e2000c101114 */
[----:B------:R-:W-:Y:S05]  /*4af0*/  @P5 BRA `(.L_x_101) ;  /* 0x0000000000045947 */ /* 0x000fea0003800000 */
[----:B------:R0:W5:Y:S02]  /*4b00*/  LDG.E.U8 R23, desc[UR20][R4.64+0x39] ;  /* 0x0000391404177981 */ /* 0x000164000c1e1100 */
.L_x_101:
[----:B------:R-:W-:Y:S05]  /*4b10*/  BSYNC B1 ;  /* 0x0000000000017941 */ /* 0x000fea0003800000 */
.L_x_100:
[----:B-----5:R-:W-:Y:S01]  /*4b20*/  LOP3.LUT R23, R23, 0xff, RZ, 0xc0, !PT ;  /* 0x000000ff17177812 */ /* 0x020fe200078ec0ff */
[----:B------:R-:W-:Y:S01]  /*4b30*/  BSSY B1, `(.L_x_102) ;  /* 0x000000b000017945 */ /* 0x000fe20003800000 */
[----:B------:R-:W-:Y:S02]  /*4b40*/  ISETP.LT.OR P2, PT, R6, 0x9, !P2 ;  /* 0x000000090600780c */ /* 0x000fe40005741670 */
[----:B------:R-:W-:Y:S02]  /*4b50*/  F2FP.F16.E4M3.UNPACK_B R23, R23 ;  /* 0x00000017ff17723e */ /* 0x000fe400020006ff */
[----:B0-2---:R-:W-:-:S03]  /*4b60*/  PRMT R4, RZ, 0x7610, R4 ;  /* 0x00007610ff047816 */ /* 0x005fc60000000004 */
[----:B------:R-:W-:-:S05]  /*4b70*/  HADD2.F32 R23, -RZ, R23.H0_H0 ;  /* 0x20000017ff177230 */ /* 0x000fca0000004100 */
[----:B------:R-:W-:-:S04]  /*4b80*/  FMUL R23, R23, R16 ;  /* 0x0000001017177220 */ /* 0x000fc80000400000 */
[----:B------:R-:W-:-:S05]  /*4b90*/  FFMA R23, R56, R13, R23 ;  /* 0x0000000d38177223 */ /* 0x000fca0000000017 */
[----:B------:R-:W-:-:S05]  /*4ba0*/  F2FP.SATFINITE.E4M3.F32.PACK_AB_MERGE_C R23, RZ, R23, RZ ;  /* 0x00000017ff17723e */ /* 0x000fca00048070ff */
[----:B------:R0:W-:Y:S01]  /*4bb0*/  @!P5 STG.E.U8 desc[UR20][R18.64+0x39], R23 ;  /* 0x000039171200d986 */ /* 0x0001e2000c101114 */
[----:B------:R-:W-:Y:S05]  /*4bc0*/  @P2 BRA `(.L_x_103) ;  /* 0x0000000000042947 */ /* 0x000fea0003800000 */
[----:B------:R2:W5:Y:S02]  /*4bd0*/  LDG.E.U8 R4, desc[UR20][R24.64+0x38] ;  /* 0x0000381418047981 */ /* 0x000564000c1e1100 */
.L_x_103:
[----:B------:R-:W-:Y:S05]  /*4be0*/  BSYNC B1 ;  /* 0x0000000000017941 */ /* 0x000fea0003800000 */
.L_x_102:
[----:B-----5:R-:W-:Y:S01]  /*4bf0*/  LOP3.LUT R4, R4, 0xff, RZ, 0xc0, !PT ;  /* 0x000000ff04047812 */ /* 0x020fe200078ec0ff */
[----:B------:R-:W-:Y:S01]  /*4c00*/  BSSY B1, `(.L_x_104) ;  /* 0x000000b000017945 */ /* 0x000fe20003800000 */
[----:B------:R-:W-:Y:S02]  /*4c10*/  ISETP.LT.OR P1, PT, R6, 0x9, !P1 ;  /* 0x000000090600780c */ /* 0x000fe40004f21670 */
[----:B------:R-:W-:-:S05]  /*4c20*/  F2FP.F16.E4M3.UNPACK_B R4, R4 ;  /* 0x00000004ff04723e */ /* 0x000fca00020006ff */
[----:B------:R-:W-:-:S05]  /*4c30*/  HADD2.F32 R5, -RZ, R4.H0_H0 ;  /* 0x20000004ff057230 */ /* 0x000fca0000004100 */
[----:B------:R-:W-:-:S04]  /*4c40*/  FMUL R4, R5, R16 ;  /* 0x0000001005047220 */ /* 0x000fc80000400000 */
[----:B------:R-:W-:-:S05]  /*4c50*/  FFMA R4, R21, R13, R4 ;  /* 0x0000000d15047223 */ /* 0x000fca0000000004 */
[----:B------:R-:W-:Y:S02]  /*4c60*/  F2FP.SATFINITE.E4M3.F32.PACK_AB_MERGE_C R5, RZ, R4, RZ ;  /* 0x00000004ff05723e */ /* 0x000fe400048070ff */
[----:B------:R-:W-:-:S03]  /*4c70*/  PRMT R4, RZ, 0x7610, R4 ;  /* 0x00007610ff047816 */ /* 0x000fc60000000004 */
[----:B------:R0:W-:Y:S01]  /*4c80*/  @!P2 STG.E.U8 desc[UR20][R14.64+0x38], R5 ;  /* 0x000038050e00a986 */ /* 0x0001e2000c101114 */
[----:B------:R-:W-:Y:S05]  /*4c90*/  @P1 BRA `(.L_x_105) ;  /* 0x0000000000041947 */ /* 0x000fea0003800000 */
[----:B------:R0:W5:Y:S02]  /*4ca0*/  LDG.E.U8 R4, desc[UR20][R24.64+0x39] ;  /* 0x0000391418047981 */ /* 0x000164000c1e1100 */
.L_x_105:
[----:B------:R-:W-:Y:S05]  /*4cb0*/  BSYNC B1 ;  /* 0x0000000000017941 */ /* 0x000fea0003800000 */
.L_x_104:
[----:B------:R-:W-:Y:S05]  /*4cc0*/  @P1 BRA `(.L_x_106) ;  /* 0x0000000800601947 */ /* 0x000fea0003800000 */
[----:B-----5:R-:W-:-:S04]  /*4cd0*/  LOP3.LUT R4, R4, 0xff, RZ, 0xc0, !PT ;  /* 0x000000ff04047812 */ /* 0x020fc800078ec0ff */
[----:B------:R-:W-:-:S05]  /*4ce0*/  F2FP.F16.E4M3.UNPACK_B R4, R4 ;  /* 0x00000004ff04723e */ /* 0x000fca00020006ff */
[----:B0-----:R-:W-:-:S05]  /*4cf0*/  HADD2.F32 R5, -RZ, R4.H0_H0 ;  /* 0x20000004ff057230 */ /* 0x001fca0000004100 */
[----:B------:R-:W-:-:S04]  /*4d00*/  FMUL R5, R5, R16 ;  /* 0x0000001005057220 */ /* 0x000fc80000400000 */
[----:B------:R-:W-:-:S05]  /*4d10*/  FFMA R5, R22, R13, R5 ;  /* 0x0000000d16057223 */ /* 0x000fca0000000005 */
[----:B------:R-:W-:-:S05]  /*4d20*/  F2FP.SATFINITE.E4M3.F32.PACK_AB_MERGE_C R5, RZ, R5, RZ ;  /* 0x00000005ff05723e */ /* 0x000fca00048070ff */
[----:B------:R0:W-:Y:S01]  /*4d30*/  STG.E.U8 desc[UR20][R14.64+0x39], R5 ;  /* 0x000039050e007986 */ /* 0x0001e2000c101114 */
[----:B------:R-:W-:Y:S05]  /*4d40*/  BRA `(.L_x_106) ;  /* 0x0000000800407947 */ /* 0x000fea0003800000 */
.L_x_41:
[----:B------:R-:W-:Y:S01]  /*4d50*/  ISETP.GE.AND P1, PT, R26, 0x2, PT ;  /* 0x000000021a00780c */ /* 0x000fe20003f26270 */
[-C--:B------:R-:W-:Y:S01]  /*4d60*/  FMUL R84, R84, R13.reuse ;  /* 0x0000000d54547220 */ /* 0x080fe20000400000 */
[----:B------:R-:W-:Y:S01]  /*4d70*/  ISETP.GE.AND P3, PT, R26, 0x1, PT ;  /* 0x000000011a00780c */ /* 0x000fe20003f66270 */
[-C--:B------:R-:W-:Y:S01]  /*4d80*/  FMUL R83, R83, R13.reuse ;  /* 0x0000000d53537220 */ /* 0x080fe20000400000 */
[C---:B------:R-:W-:Y:S01]  /*4d90*/  ISETP.LT.OR P5, PT, R6.reuse, 0x1, !P1 ;  /* 0x000000010600780c */ /* 0x040fe20004fa1670 */
[-C--:B------:R-:W-:Y:S01]  /*4da0*/  FMUL R81, R81, R13.reuse ;  /* 0x0000000d51517220 */ /* 0x080fe20000400000 */
[----:B------:R-:W-:Y:S01]  /*4db0*/  ISETP.LT.OR P2, PT, R6, 0x1, !P3 ;  /* 0x000000010600780c */ /* 0x000fe20005f41670 */
[-C--:B------:R-:W-:Y:S01]  /*4dc0*/  FMUL R82, R82, R13.reuse ;  /* 0x0000000d52527220 */ /* 0x080fe20000400000 */
[----:B------:R-:W-:Y:S01]  /*4dd0*/  ISETP.LT.OR P3, PT, R6, 0x9, !P3 ;  /* 0x000000090600780c */ /* 0x000fe20005f61670 */
[-C--:B------:R-:W-:Y:S01]  /*4de0*/  FMUL R79, R79, R13.reuse ;  /* 0x0000000d4f4f7220 */ /* 0x080fe20000400000 */
[----:B------:R-:W-:Y:S01]  /*4df0*/  F2FP.SATFINITE.E4M3.F32.PACK_AB_MERGE_C R5, RZ, R84, RZ ;  /* 0x00000054ff05723e */ /* 0x000fe200048070ff */
[----:B------:R-:W-:Y:S01]  /*4e00*/  FMUL R80, R80, R13 ;  /* 0x0000000d50507220 */ /* 0x000fe20000400000 */
[----:B------:R-:W-:Y:S01]  /*4e10*/  F2FP.SATFINITE.E4M3.F32.PACK_AB_MERGE_C R83, RZ, R83, RZ ;  /* 0x00000053ff53723e */ /* 0x000fe200048070ff */
[----:B------:R-:W-:Y:S01]  /*4e20*/  FMUL R77, R77, R13 ;  /* 0x0000000d4d4d7220 */ /* 0x000fe20000400000 */
[----:B------:R-:W-:Y:S01]  /*4e30*/  F2FP.SATFINITE.E4M3.F32.PACK_AB_MERGE_C R81, RZ, R81, RZ ;  /* 0x00000051ff51723e */ /* 0x000fe200048070ff */
[-C--:B------:R-:W-:Y:S01]  /*4e40*/  FMUL R78, R78, R13.reuse ;  /* 0x0000000d4e4e7220 */ /* 0x080fe20000400000 */
[----:B------:R-:W-:Y:S01]  /*4e50*/  ISETP.LT.OR P1, PT, R6, 0x9, !P1 ;  /* 0x000000090600780c */ /* 0x000fe20004f21670 */
[----:B------:R0:W-:Y:S01]  /*4e60*/  @!P5 STG.E.U8 desc[UR20][R18.64+0x1], R5 ;  /* 0x000001051200d986 */ /* 0x0001e2000c101114 */
[C---:B------:R-:W-:Y:S01]  /*4e70*/  ISETP.GE.AND P5, PT, R26.reuse, 0x9, PT ;  /* 0x000000091a00780c */ /* 0x040fe20003fa6270 */
[----:B------:R-:W-:Y:S01]  /*4e80*/  FMUL R75, R75, R13 ;  /* 0x0000000d4b4b7220 */ /* 0x000fe20000400000 */
[----:B------:R-:W-:Y:S01]  /*4e90*/  F2FP.SATFINITE.E4M3.F32.PACK_AB_MERGE_C R79, RZ, R79, RZ ;  /* 0x0000004fff4f723e */ /* 0x000fe200048070ff */
[----:B------:R-:W-:Y:S01]  /*4ea0*/  @!P2 STG.E.U8 desc[UR20][R18.64], R83 ;  /* 0x000000531200a986 */ /* 0x000fe2000c101114 */
[----:B------:R-:W-:Y:S01]  /*4eb0*/  ISETP.GE.AND P2, PT, R26, 0xa, PT ;  /* 0x0000000a1a00780c */ /* 0x000fe20003f46270 */
[-C--:B------:R-:W-:Y:S01]  /*4ec0*/  FMUL R76, R76, R13.reuse ;  /* 0x0000000d4c4c7220 */ /* 0x080fe20000400000 */
[----:B------:R-:W-:Y:S01]  /*4ed0*/  F2FP.SATFINITE.E4M3.F32.PACK_AB_MERGE_C R25, RZ, R80, RZ ;  /* 0x00000050ff19723e */ /* 0x000fe200048070ff */
[----:B------:R-:W-:Y:S01]  /*4ee0*/  @!P3 STG.E.U8 desc[UR20][R14.64], R81 ;  /* 0x000000510e00b986 */ /* 0x000fe2000c101114 */
[C---:B------:R-:W-:Y:S01]  /*4ef0*/  ISETP.LT.OR P3, PT, R6.reuse, 0x1, !P5 ;  /* 0x000000010600780c */ /* 0x040fe20006f61670 */
[-C--:B------:R-:W-:Y:S01]  /*4f00*/  FMUL R73, R73, R13.reuse ;  /* 0x0000000d49497220 */ /* 0x080fe20000400000 */
[----:B------:R-:W-:Y:S01]  /*4f10*/  ISETP.LT.OR P6, PT, R6, 0x1, !P2 ;  /* 0x000000010600780c */ /* 0x000fe200057c1670 */
[-C--:B------:R-:W-:Y:S01]  /*4f20*/  FMUL R74, R74, R13.reuse ;  /* 0x0000000d4a4a7220 */ /* 0x080fe20000400000 */
[----:B------:R-:W-:Y:S01]  /*4f30*/  ISETP.LT.OR P5, PT, R6, 0x9, !P5 ;  /* 0x000000090600780c */ /* 0x000fe20006fa1670 */
[-C--:B------:R-:W-:Y:S01]  /*4f40*/  FMUL R71, R71, R13.reuse ;  /* 0x0000000d47477220 */ /* 0x080fe20000400000 */
[----:B0-----:R-:W-:Y:S01]  /*4f50*/  F2FP.SATFINITE.E4M3.F32.PACK_AB_MERGE_C R5, RZ, R82, RZ ;  /* 0x00000052ff05723e */ /* 0x001fe200048070ff */
[----:B------:R-:W-:Y:S01]  /*4f60*/  FMUL R72, R72, R13 ;  /* 0x0000000d48487220 */ /* 0x000fe20000400000 */
[----:B------:R-:W-:Y:S01]  /*4f70*/  F2FP.SATFINITE.E4M3.F32.PACK_AB_MERGE_C R77, RZ, R77, RZ ;  /* 0x0000004dff4d723e */ /* 0x000fe200048070ff */
[-C--:B------:R-:W-:Y:S01]  /*4f80*/  FMUL R69, R69, R13.reuse ;  /* 0x0000000d45457220 */ /* 0x080fe20000400000 */
[----:B------:R-:W-:Y:S01]  /*4f90*/  ISETP.LT.OR P2, PT, R6, 0x9, !P2 ;  /* 0x000000090600780c */ /* 0x000fe20005741670 */
[----:B------:R0:W-:Y:S01]  /*4fa0*/  @!P1 STG.E.U8 desc[UR20][R14.64+0x1], R5 ;  /* 0x000001050e009986 */ /* 0x0001e2000c101114 */
[----:B------:R-:W-:Y:S01]  /*4fb0*/  ISETP.GE.AND P1, PT, R26, 0x12, PT ;  /* 0x000000121a00780c */ /* 0x000fe20003f26270 */
[----:B------:R-:W-:Y:S01]  /*4fc0*/  FMUL R70, R70, R13 ;  /* 0x0000000d46467220 */ /* 0x000fe20000400000 */
[----:B------:R-:W-:Y:S01]  /*4fd0*/  F2FP.SATFINITE.E4M3.F32.PACK_AB_MERGE_C R75, RZ, R75, RZ ;  /* 0x0000004bff4b723e */ /* 0x000fe200048070ff */
[----:B------:R-:W-:Y:S01]  /*4fe0*/  @!P3 STG.E.U8 desc[UR20][R18.64+0x8], R79 ;  /* 0x0000084f1200b986 */ /* 0x000fe2000c101114 */
[----:B------:R-:W-:Y:S01]  /*4ff0*/  ISETP.GE.AND P3, PT, R26, 0x11, PT ;  /* 0x000000111a00780c */ /* 0x000fe20003f66270 */
[----:B------:R-:W-:Y:S01]  /*5000*/  FMUL R68, R68, R13 ;  /* 0x0000000d44447220 */ /* 0x000fe20000400000 */
[----:B------:R-:W-:Y:S01]  /*5010*/  F2FP.SATFINITE.E4M3.F32.PACK_AB_MERGE_C R73, RZ, R73, RZ ;  /* 0x00000049ff49723e */ /* 0x000fe200048070ff */
[----:B------:R1:W-:Y:S01]  /*5020*/  @!P6 STG.E.U8 desc[UR20][R18.64+0x9], R25 ;  /* 0x000009191200e986 */ /* 0x0003e2000c101114 */
[C---:B------:R-:W-:Y:S01]  /*5030*/  ISETP.LT.OR P6, PT, R6.reuse, 0x1, !P1 ;  /* 0x000000010600780c */ /* 0x040fe20004fc1670 */
[-C--:B------:R-:W-:Y:S01]  /*5040*/  FMUL R67, R67, R13.reuse ;  /* 0x0000000d43437220 */ /* 0x080fe20000400000 */
[C---:B------:R-:W-:Y:S01]  /*5050*/  ISETP.LT.OR P1, PT, R6.reuse, 0x9, !P1 ;  /* 0x000000090600780c */ /* 0x040fe20004f21670 */
[----:B------:R-:W-:Y:S01]  /*5060*/  @!P5 STG.E.U8 desc[UR20][R14.64+0x8], R77 ;  /* 0x0000084d0e00d986 */ /* 0x000fe2000c101114 */
[C---:B------:R-:W-:Y:S01]  /*5070*/  ISETP.LT.OR P5, PT, R6.reuse, 0x1, !P3 ;  /* 0x000000010600780c */ /* 0x040fe20005fa1670 */
[-C--:B------:R-:W-:Y:S01]  /*5080*/  FMUL R65, R65, R13.reuse ;  /* 0x0000000d41417220 */ /* 0x080fe20000400000 */
[----:B------:R-:W-:Y:S01]  /*5090*/  ISETP.LT.OR P3, PT, R6, 0x9, !P3 ;  /* 0x000000090600780c */ /* 0x000fe20005f61670 */
[-C--:B------:R-:W-:Y:S01]  /*50a0*/  FMUL R66, R66, R13.reuse ;  /* 0x0000000d42427220 */ /* 0x080fe20000400000 */
[----:B0-----:R-:W-:Y:S01]  /*50b0*/  F2FP.SATFINITE.E4M3.F32.PACK_AB_MERGE_C R5, RZ, R78, RZ ;  /* 0x0000004eff05723e */ /* 0x001fe200048070ff */
[----:B------:R-:W-:Y:S01]  /*50c0*/  FMUL R64, R64, R13 ;  /* 0x0000000d40407220 */ /* 0x000fe20000400000 */
[----:B------:R-:W-:Y:S01]  /*50d0*/  F2FP.SATFINITE.E4M3.F32.PACK_AB_MERGE_C R71, RZ, R71, RZ ;  /* 0x00000047ff47723e */ /* 0x000fe200048070ff */
[-C--:B------:R-:W-:Y:S01]  /*50e0*/  FMUL R63, R63, R13.reuse ;  /* 0x0000000d3f3f7220 */ /* 0x080fe20000400000 */
[----:B-1----:R-:W-:Y:S01]  /*50f0*/  F2FP.SATFINITE.E4M3.F32.PACK_AB_MERGE_C R25, RZ, R76, RZ ;  /* 0x0000004cff19723e */ /* 0x002fe200048070ff */
[----:B------:R0:W-:Y:S01]  /*5100*/  @!P2 STG.E.U8 desc[UR20][R14.64+0x9], R5 ;  /* 0x000009050e00a986 */ /* 0x0001e2000c101114 */
[C---:B------:R-:W-:Y:S01]  /*5110*/  ISETP.GE.AND P2, PT, R26.reuse, 0x1a, PT ;  /* 0x0000001a1a00780c */ /* 0x040fe20003f46270 */
        /* <DEDUP_REMOVED lines=29> */
[----:B------:R-:W-:Y:S01]  /*52f0*/  ISETP.LT.OR P6, PT, R6, 0x1, !P3 ;  /* 0x000000010600780c */ /* 0x000fe20005fc1670 */
[----:B------:R-:W-:Y:S01]  /*5300*/  FMUL R22, R22, R13 ;  /* 0x0000000d16167220 */ /* 0x000fe20000400000 */
[C---:B------:R-:W-:Y:S01]  /*5310*/  ISETP.LT.OR P3, PT, R6.reuse, 0x9, !P3 ;  /* 0x000000090600780c */ /* 0x040fe20005f61670 */
[----:B------:R-:W-:Y:S01]  /*5320*/  @!P5 STG.E.U8 desc[UR20][R14.64+0x18], R69 ;  /* 0x000018450e00d986 */ /* 0x000fe2000c101114 */
[----:B------:R-:W-:-:S02]  /*5330*/  ISETP.LT.OR P5, PT, R6, 0x1, !P1 ;  /* 0x000000010600780c */ /* 0x000fc40004fa1670 */
[----:B0-----:R-:W-:Y:S02]  /*5340*/  F2FP.SATFINITE.E4M3.F32.PACK_AB_MERGE_C R5, RZ, R70, RZ ;  /* 0x00000046ff05723e */ /* 0x001fe400048070ff */
[----:B------:R-:W-:Y:S02]  /*5350*/  ISETP.LT.OR P1, PT, R6, 0x9, !P1 ;  /* 0x000000090600780c */ /* 0x000fe40004f21670 */
[----:B------:R-:W-:Y:S01]  /*5360*/  F2FP.SATFINITE.E4M3.F32.PACK_AB_MERGE_C R59, RZ, R59, RZ ;  /* 0x0000003bff3b723e */ /* 0x000fe200048070ff */
[----:B------:R0:W-:Y:S01]  /*5370*/  @!P2 STG.E.U8 desc[UR20][R14.64+0x19], R5 ;  /* 0x000019050e00a986 */ /* 0x0001e2000c101114 */
[----:B-1----:R-:W-:Y:S02]  /*5380*/  F2FP.SATFINITE.E4M3.F32.PACK_AB_MERGE_C R25, RZ, R68, RZ ;  /* 0x00000044ff19723e */ /* 0x002fe400048070ff */
[----:B------:R-:W-:Y:S01]  /*5390*/  ISETP.GE.AND P2, PT, R26, 0x2a, PT ;  /* 0x0000002a1a00780c */ /* 0x000fe20003f46270 */
[----:B------:R-:W-:Y:S01]  /*53a0*/  @!P6 STG.E.U8 desc[UR20][R18.64+0x20], R67 ;  /* 0x000020431200e986 */ /* 0x000fe2000c101114 */
[----:B------:R-:W-:-:S02]  /*53b0*/  F2FP.SATFINITE.E4M3.F32.PACK_AB_MERGE_C R57, RZ, R57, RZ ;  /* 0x00000039ff39723e */ /* 0x000fc400048070ff */
[----:B------:R-:W-:Y:S01]  /*53c0*/  F2FP.SATFINITE.E4M3.F32.PACK_AB_MERGE_C R23, RZ, R23, RZ ;  /* 0x00000017ff17723e */ /* 0x000fe200048070ff */
[----:B------:R1:W-:Y:S01]  /*53d0*/  @!P5 STG.E.U8 desc[UR20][R18.64+0x21], R25 ;  /* 0x000021191200d986 */ /* 0x0003e2000c101114 */
[----:B------:R-:W-:Y:S02]  /*53e0*/  ISETP.GE.AND P5, PT, R26, 0x29, PT ;  /* 0x000000291a00780c */ /* 0x000fe40003fa6270 */
[----:B------:R-:W-:Y:S01]  /*53f0*/  F2FP.SATFINITE.E4M3.F32.PACK_AB_MERGE_C R21, RZ, R21, RZ ;  /* 0x00000015ff15723e */ /* 0x000fe200048070ff */
[----:B------:R-:W-:Y:S01]  /*5400*/  @!P3 STG.E.U8 desc[UR20][R14.64+0x20], R65 ;  /* 0x000020410e00b986 */ /* 0x000fe2000c101114 */
[C---:B------:R-:W-:Y:S02]  /*5410*/  ISETP.LT.OR P3, PT, R6.reuse, 0x1, !P2 ;  /* 0x000000010600780c */ /* 0x040fe40005761670 */
[C---:B------:R-:W-:Y:S02]  /*5420*/  ISETP.LT.OR P6, PT, R6.reuse, 0x1, !P5 ;  /* 0x000000010600780c */ /* 0x040fe40006fc1670 */
[----:B------:R-:W-:-:S02]  /*5430*/  ISETP.LT.OR P5, PT, R6, 0x9, !P5 ;  /* 0x000000090600780c */ /* 0x000fc40006fa1670 */
[----:B0-----:R-:W-:Y:S02]  /*5440*/  F2FP.SATFINITE.E4M3.F32.PACK_AB_MERGE_C R5, RZ, R66, RZ ;  /* 0x00000042ff05723e */ /* 0x001fe400048070ff */
[----:B-1----:R-:W-:Y:S02]  /*5450*/  F2FP.SATFINITE.E4M3.F32.PACK_AB_MERGE_C R25, RZ, R64, RZ ;  /* 0x00000040ff19723e */ /* 0x002fe400048070ff */
[----:B------:R-:W-:Y:S01]  /*5460*/  ISETP.LT.OR P2, PT, R6, 0x9, !P2 ;  /* 0x000000090600780c */ /* 0x000fe20005741670 */
[----:B------:R0:W-:Y:S01]  /*5470*/  @!P1 STG.E.U8 desc[UR20][R14.64+0x21], R5 ;  /* 0x000021050e009986 */ /* 0x0001e2000c101114 */
[C---:B------:R-:W-:Y:S02]  /*5480*/  ISETP.GE.AND P1, PT, R26.reuse, 0x31, PT ;  /* 0x000000311a00780c */ /* 0x040fe40003f26270 */
[----:B------:R-:W-:Y:S01]  /*5490*/  F2FP.SATFINITE.E4M3.F32.PACK_AB_MERGE_C R27, RZ, R22, RZ ;  /* 0x00000016ff1b723e */ /* 0x000fe200048070ff */
[----:B------:R1:W-:Y:S01]  /*54a0*/  @!P3 STG.E.U8 desc[UR20][R18.64+0x29], R25 ;  /* 0x000029191200b986 */ /* 0x0003e2000c101114 */
[----:B------:R-:W-:-:S03]  /*54b0*/  ISETP.GE.AND P3, PT, R26, 0x32, PT ;  /* 0x000000321a00780c */ /* 0x000fc60003f66270 */
[----:B------:R-:W-:Y:S01]  /*54c0*/  @!P6 STG.E.U8 desc[UR20][R18.64+0x28], R63 ;  /* 0x0000283f1200e986 */ /* 0x000fe2000c101114 */
[C---:B------:R-:W-:Y:S02]  /*54d0*/  ISETP.LT.OR P6, PT, R6.reuse, 0x1, !P1 ;  /* 0x000000010600780c */ /* 0x040fe40004fc1670 */
[C---:B------:R-:W-:Y:S01]  /*54e0*/  ISETP.LT.OR P1, PT, R6.reuse, 0x9, !P1 ;  /* 0x000000090600780c */ /* 0x040fe20004f21670 */
[----:B------:R-:W-:Y:S01]  /*54f0*/  @!P5 STG.E.U8 desc[UR20][R14.64+0x28], R61 ;  /* 0x0000283d0e00d986 */ /* 0x000fe2000c101114 */
[C---:B------:R-:W-:Y:S02]  /*5500*/  ISETP.LT.OR P5, PT, R6.reuse, 0x1, !P3 ;  /* 0x000000010600780c */ /* 0x040fe40005fa1670 */
[----:B0-----:R-:W-:Y:S02]  /*5510*/  F2FP.SATFINITE.E4M3.F32.PACK_AB_MERGE_C R5, RZ, R62, RZ ;  /* 0x0000003eff05723e */ /* 0x001fe400048070ff */
[----:B-1----:R-:W-:Y:S02]  /*5520*/  F2FP.SATFINITE.E4M3.F32.PACK_AB_MERGE_C R25, RZ, R60, RZ ;  /* 0x0000003cff19723e */ /* 0x002fe400048070ff */
[----:B------:R-:W-:Y:S01]  /*5530*/  ISETP.LT.OR P3, PT, R6, 0x9, !P3 ;  /* 0x000000090600780c */ /* 0x000fe20005f61670 */
[----:B------:R0:W-:Y:S01]  /*5540*/  @!P2 STG.E.U8 desc[UR20][R14.64+0x29], R5 ;  /* 0x000029050e00a986 */ /* 0x0001e2000c101114 */
[----:B------:R-:W-:-:S03]  /*5550*/  ISETP.GE.AND P2, PT, R26, 0x39, PT ;  /* 0x000000391a00780c */ /* 0x000fc60003f46270 */
[----:B------:R-:W-:Y:S01]  /*5560*/  @!P6 STG.E.U8 desc[UR20][R18.64+0x30], R59 ;  /* 0x0000303b1200e986 */ /* 0x000fe2000c101114 */
[----:B------:R-:W-:-:S03]  /*5570*/  ISETP.GE.AND P6, PT, R26, 0x3a, PT ;  /* 0x0000003a1a00780c */ /* 0x000fc60003fc6270 */
[----:B------:R1:W-:Y:S01]  /*5580*/  @!P5 STG.E.U8 desc[UR20][R18.64+0x31], R25 ;  /* 0x000031191200d986 */ /* 0x0003e2000c101114 */
[C---:B------:R-:W-:Y:S02]  /*5590*/  ISETP.LT.OR P5, PT, R6.reuse, 0x1, !P6 ;  /* 0x000000010600780c */ /* 0x040fe400077a1670 */
[C---:B------:R-:W-:Y:S01]  /*55a0*/  ISETP.LT.OR P6, PT, R6.reuse, 0x9, !P6 ;  /* 0x000000090600780c */ /* 0x040fe200077c1670 */
[----:B------:R2:W-:Y:S01]  /*55b0*/  @!P1 STG.E.U8 desc[UR20][R14.64+0x30], R57 ;  /* 0x000030390e009986 */ /* 0x0005e2000c101114 */
[C---:B------:R-:W-:Y:S02]  /*55c0*/  ISETP.LT.OR P1, PT, R6.reuse, 0x1, !P2 ;  /* 0x000000010600780c */ /* 0x040fe40005721670 */
[----:B------:R-:W-:Y:S02]  /*55d0*/  ISETP.LT.OR P2, PT, R6, 0x9, !P2 ;  /* 0x000000090600780c */ /* 0x000fe40005741670 */
[----:B0-----:R-:W-:Y:S02]  /*55e0*/  F2FP.SATFINITE.E4M3.F32.PACK_AB_MERGE_C R5, RZ, R58, RZ ;  /* 0x0000003aff05723e */ /* 0x001fe400048070ff */
[----:B-1----:R-:W-:-:S03]  /*55f0*/  F2FP.SATFINITE.E4M3.F32.PACK_AB_MERGE_C R25, RZ, R56, RZ ;  /* 0x00000038ff19723e */ /* 0x002fc600048070ff */
[----:B------:R2:W-:Y:S04]  /*5600*/  @!P3 STG.E.U8 desc[UR20][R14.64+0x31], R5 ;  /* 0x000031050e00b986 */ /* 0x0005e8000c101114 */
[----:B------:R2:W-:Y:S04]  /*5610*/  @!P1 STG.E.U8 desc[UR20][R18.64+0x38], R23 ;  /* 0x0000381712009986 */ /* 0x0005e8000c101114 */
[----:B------:R2:W-:Y:S04]  /*5620*/  @!P5 STG.E.U8 desc[UR20][R18.64+0x39], R25 ;  /* 0x000039191200d986 */ /* 0x0005e8000c101114 */
[----:B------:R2:W-:Y:S04]  /*5630*/  @!P2 STG.E.U8 desc[UR20][R14.64+0x38], R21 ;  /* 0x000038150e00a986 */ /* 0x0005e8000c101114 */
[----:B------:R2:W-:Y:S02]  /*5640*/  @!P6 STG.E.U8 desc[UR20][R14.64+0x39], R27 ;  /* 0x0000391b0e00e986 */ /* 0x0005e4000c101114 */
.L_x_106:
[----:B------:R-:W-:Y:S05]  /*5650*/  BSYNC B0 ;  /* 0x0000000000007941 */ /* 0x000fea0003800000 */
.L_x_40:
[C---:B------:R-:W-:Y:S01]  /*5660*/  LEA R2, P1, R8.reuse, R2, 0x1 ;  /* 0x0000000208027211 */ /* 0x040fe200078208ff */
[----:B------:R-:W-:Y:S01]  /*5670*/  ULDC.64 UR6, c[0x0][0x650] ;  /* 0x0001940000067ab9 */ /* 0x000fe20000000a00 */
[----:B-----5:R-:W-:Y:S01]  /*5680*/  IMAD.U32 R4, RZ, RZ, UR16 ;  /* 0x00000010ff047e24 */ /* 0x020fe2000f8e00ff */
[----:B012---:R-:W-:Y:S01]  /*5690*/  PRMT R14, RZ, 0x7610, R14 ;  /* 0x00007610ff0e7816 */ /* 0x007fe2000000000e */
[----:B------:R-:W-:Y:S01]  /*56a0*/  IMAD.MOV.U32 R6, RZ, RZ, -0x1 ;  /* 0xffffffffff067424 */ /* 0x000fe200078e00ff */
[----:B------:R-:W-:Y:S01]  /*56b0*/  LEA.HI.X R3, R8, R3, R0, 0x1, P1 ;  /* 0x0000000308037211 */ /* 0x000fe200008f0c00 */
[----:B------:R0:W-:Y:S01]  /*56c0*/  SYNCS.ARRIVE.TRANS64.A1T0 RZ, [R4+UR23], RZ ;  /* 0x000000ff04ff79a7 */ /* 0x0001e20008100017 */
[----:B------:R-:W-:Y:S01]  /*56d0*/  ISETP.GE.U32.AND P1, PT, R2, UR6, PT ;  /* 0x0000000602007c0c */ /* 0x000fe2000bf26070 */
[----:B------:R-:W-:-:S03]  /*56e0*/  IMAD.MOV.U32 R5, RZ, RZ, -0x1 ;  /* 0xffffffffff057424 */ /* 0x000fc600078e00ff */
[----:B------:R-:W-:Y:S01]  /*56f0*/  ISETP.GE.U32.AND.EX P1, PT, R3, UR7, PT, P1 ;  /* 0x0000000703007c0c */ /* 0x000fe2000bf26110 */
[----:B0-----:R-:W-:-:S12]  /*5700*/  IMAD.MOV.U32 R4, RZ, RZ, -0x1 ;  /* 0xffffffffff047424 */ /* 0x001fd800078e00ff */
[----:B------:R-:W-:Y:S05]  /*5710*/  @P1 BRA `(.L_x_107) ;  /* 0x0000000400601947 */ /* 0x000fea0003800000 */
[----:B------:R-:W0:Y:S01]  /*5720*/  S2R R26, SR_CTAID.X ;  /* 0x00000000001a7919 */ /* 0x000e220000002500 */
[----:B------:R-:W1:Y:S01]  /*5730*/  LDC.64 R22, c[0x0][0x628] ;  /* 0x00018a00ff167b82 */ /* 0x000e620000000a00 */
[----:B------:R-:W-:Y:S01]  /*5740*/  ULDC UR6, c[0x0][0x150] ;  /* 0x0000540000067ab9 */ /* 0x000fe20000000800 */
[----:B------:R-:W-:Y:S01]  /*5750*/  IMAD.MOV.U32 R18, RZ, RZ, R2 ;  /* 0x000000ffff127224 */ /* 0x000fe200078e0002 */
[----:B------:R-:W2:Y:S01]  /*5760*/  S2R R28, SR_CTAID.Y ;  /* 0x00000000001c7919 */ /* 0x000ea20000002600 */
[----:B------:R-:W-:-:S04]  /*5770*/  IMAD.MOV.U32 R19, RZ, RZ, R3 ;  /* 0x000000ffff137224 */ /* 0x000fc800078e0003 */
[----:B------:R-:W2:Y:S08]  /*5780*/  LDC R29, c[0x0][0x144] ;  /* 0x00005100ff1d7b82 */ /* 0x000eb00000000800 */
[----:B------:R-:W2:Y:S08]  /*5790*/  LDC R6, c[0x0][0x630] ;  /* 0x00018c00ff067b82 */ /* 0x000eb00000000800 */
[----:B---34-:R-:W3:Y:S01]  /*57a0*/  LDC.64 R24, c[0x0][0x620] ;  /* 0x00018800ff187b82 */ /* 0x018ee20000000a00 */
[----:B-1----:R-:W-:-:S04]  /*57b0*/  ISETP.NE.U32.AND P1, PT, R22, RZ, PT ;  /* 0x000000ff1600720c */ /* 0x002fc80003f25070 */
[----:B------:R-:W-:Y:S02]  /*57c0*/  ISETP.NE.AND.EX P1, PT, R23, RZ, PT, P1 ;  /* 0x000000ff1700720c */ /* 0x000fe40003f25310 */
[----:B0-----:R-:W-:-:S05]  /*57d0*/  I2FP.F32.U32 R4, R26 ;  /* 0x0000001a00047245 */ /* 0x001fca0000201000 */
[----:B------:R-:W-:-:S04]  /*57e0*/  FMUL R4, R4, UR6 ;  /* 0x0000000604047c20 */ /* 0x000fc80008400000 */
[----:B------:R0:W1:Y:S02]  /*57f0*/  F2I.U32.TRUNC.NTZ R27, R4 ;  /* 0x00000004001b7305 */ /* 0x000064000020f000 */
[----:B--2---:R-:W-:Y:S05]  /*5800*/  @!P1 BRA `(.L_x_108) ;  /* 0x0000000000289947 */ /* 0x004fea0003800000 */
[----:B------:R-:W2:Y:S02]  /*5810*/  LDC R5, c[0x0][0x634] ;  /* 0x00018d00ff057b82 */ /* 0x000ea40000000800 */
[----:B--2---:R-:W-:-:S05]  /*5820*/  IADD3 R19, P1, R2, R5, RZ ;  /* 0x0000000502137210 */ /* 0x004fca0007f3e0ff */
[----:B------:R-:W-:-:S04]  /*5830*/  IMAD.X R21, RZ, RZ, R3, P1 ;  /* 0x000000ffff157224 */ /* 0x000fc800008e0603 */
[----:B0-----:R-:W-:-:S04]  /*5840*/  IMAD.WIDE.U32 R4, R21, R22, RZ ;  /* 0x0000001615047225 */ /* 0x001fc800078e00ff */
[----:B------:R-:W-:-:S04]  /*5850*/  IMAD.WIDE.U32 R14, P1, R19, R23, R4 ;  /* 0x00000017130e7225 */ /* 0x000fc80007820004 */
[----:B------:R-:W-:-:S04]  /*5860*/  IMAD.WIDE.U32 R4, R19, R22, RZ ;  /* 0x0000001613047225 */ /* 0x000fc800078e00ff */
[----:B------:R-:W-:Y:S01]  /*5870*/  IMAD.X R19, RZ, RZ, RZ, P1 ;  /* 0x000000ffff137224 */ /* 0x000fe200008e06ff */
[----:B------:R-:W-:Y:S01]  /*5880*/  IADD3 RZ, P1, R5, R14, RZ ;  /* 0x0000000e05ff7210 */ /* 0x000fe20007f3e0ff */
[----:B------:R-:W-:-:S04]  /*5890*/  IMAD.MOV.U32 R18, RZ, RZ, R15 ;  /* 0x000000ffff127224 */ /* 0x000fc800078e000f */
[----:B------:R-:W-:-:S08]  /*58a0*/  IMAD.WIDE.U32.X R18, R21, R23, R18, P1 ;  /* 0x0000001715127225 */ /* 0x000fd000008e0412 */
.L_x_108:
[-CC-:B------:R-:W-:Y:S01]  /*58b0*/  SHF.R.U64 R23, R18, R6.reuse, R19.reuse ;  /* 0x0000000612177219 */ /* 0x180fe20000001213 */
[----:B------:R-:W2:Y:S01]  /*58c0*/  LDC.64 R32, c[0x0][0x640] ;  /* 0x00019000ff207b82 */ /* 0x000ea20000000a00 */
[----:B0-----:R-:W-:Y:S01]  /*58d0*/  SHF.R.U32.HI R4, RZ, R6, R19 ;  /* 0x00000006ff047219 */ /* 0x001fe20000011613 */
[----:B-1----:R-:W-:Y:S01]  /*58e0*/  IMAD.MOV R27, RZ, RZ, -R27 ;  /* 0x000000ffff1b7224 */ /* 0x002fe200078e0a1b */
[----:B------:R-:W-:Y:S01]  /*58f0*/  IADD3 R15, P1, RZ, -R23, RZ ;  /* 0x80000017ff0f7210 */ /* 0x000fe20007f3e0ff */
[----:B------:R-:W-:Y:S01]  /*5900*/  ULDC UR6, c[0x0][0x154] ;  /* 0x0000550000067ab9 */ /* 0x000fe20000000800 */
[----:B------:R-:W-:Y:S02]  /*5910*/  IMAD.MOV.U32 R19, RZ, RZ, 0x1 ;  /* 0x00000001ff137424 */ /* 0x000fe400078e00ff */
[----:B------:R-:W-:Y:S01]  /*5920*/  IMAD R29, R29, R27, R26 ;  /* 0x0000001b1d1d7224 */ /* 0x000fe200078e021a */
[----:B------:R-:W0:Y:S01]  /*5930*/  LDC R14, c[0x0][0x618] ;  /* 0x00018600ff0e7b82 */ /* 0x000e220000000800 */
[----:B------:R-:W-:-:S04]  /*5940*/  IMAD.X R5, RZ, RZ, ~R4, P1 ;  /* 0x000000ffff057224 */ /* 0x000fc800008e0e04 */
[-C--:B---3--:R-:W-:Y:S02]  /*5950*/  IMAD R6, R5, R24.reuse, RZ ;  /* 0x0000001805067224 */ /* 0x088fe400078e02ff */
[C---:B------:R-:W-:Y:S01]  /*5960*/  IMAD.WIDE.U32 R4, R15.reuse, R24, R2 ;  /* 0x000000180f047225 */ /* 0x040fe200078e0002 */
[----:B------:R-:W1:Y:S03]  /*5970*/  LDC R18, c[0x0][0x608] ;  /* 0x00018200ff127b82 */ /* 0x000e660000000800 */
[----:B------:R-:W-:Y:S01]  /*5980*/  IMAD R15, R15, R25, R6 ;  /* 0x000000190f0f7224 */ /* 0x000fe200078e0206 */
[----:B------:R-:W-:-:S03]  /*5990*/  I2FP.F32.U32 R6, R28 ;  /* 0x0000001c00067245 */ /* 0x000fc60000201000 */
[----:B------:R-:W-:Y:S01]  /*59a0*/  IMAD.IADD R5, R5, 0x1, R15 ;  /* 0x0000000105057824 */ /* 0x000fe200078e020f */
[----:B------:R-:W3:Y:S01]  /*59b0*/  LDC R30, c[0x0][0x658] ;  /* 0x00019600ff1e7b82 */ /* 0x000ee20000000800 */
[----:B--2---:R-:W-:Y:S01]  /*59c0*/  ISETP.NE.U32.AND P1, PT, R32, RZ, PT ;  /* 0x000000ff2000720c */ /* 0x004fe20003f25070 */
[----:B------:R-:W-:-:S03]  /*59d0*/  IMAD.MOV.U32 R15, RZ, RZ, -0x1 ;  /* 0xffffffffff0f7424 */ /* 0x000fc600078e00ff */
[----:B------:R-:W-:-:S03]  /*59e0*/  ISETP.NE.AND.EX P1, PT, R33, RZ, PT, P1 ;  /* 0x000000ff2100720c */ /* 0x000fc60003f25310 */
[----:B------:R-:W2:Y:S01]  /*59f0*/  LDC R27, c[0x0][0x148] ;  /* 0x00005200ff1b7b82 */ /* 0x000ea20000000800 */
[-CC-:B0-----:R-:W-:Y:S02]  /*5a00*/  SHF.R.U64 R22, R4, R14.reuse, R5.reuse ;  /* 0x0000000e04167219 */ /* 0x181fe40000001205 */
[----:B------:R-:W-:Y:S01]  /*5a10*/  SHF.R.U32.HI R5, RZ, R14, R5 ;  /* 0x0000000eff057219 */ /* 0x000fe20000011605 */
[----:B------:R-:W-:-:S04]  /*5a20*/  FMUL R14, R6, UR6 ;  /* 0x00000006060e7c20 */ /* 0x000fc80008400000 */
[----:B------:R-:W0:Y:S01]  /*5a30*/  LDC R26, c[0x0][0x600] ;  /* 0x00018000ff1a7b82 */ /* 0x000e220000000800 */
[----:B------:R4:W0:Y:S01]  /*5a40*/  F2I.U32.TRUNC.NTZ R25, R14 ;  /* 0x0000000e00197305 */ /* 0x000822000020f000 */
[-CC-:B-1----:R-:W-:Y:S02]  /*5a50*/  SHF.R.U64 R6, R22, R18.reuse, R5.reuse ;  /* 0x0000001216067219 */ /* 0x182fe40000001205 */
[----:B------:R-:W-:-:S04]  /*5a60*/  SHF.R.U32.HI R5, RZ, R18, R5 ;  /* 0x00000012ff057219 */ /* 0x000fc80000011605 */
[----:B------:R-:W1:Y:S01]  /*5a70*/  LDC R34, c[0x0][0x648] ;  /* 0x00019200ff227b82 */ /* 0x000e620000000800 */
[-CC-:B---3--:R-:W-:Y:S02]  /*5a80*/  SHF.R.U64 R24, R6, R30.reuse, R5.reuse ;  /* 0x0000001e06187219 */ /* 0x188fe40000001205 */
[-C--:B------:R-:W-:Y:S02]  /*5a90*/  SHF.L.U32 R15, R15, R30.reuse, RZ ;  /* 0x0000001e0f0f7219 */ /* 0x080fe400000006ff */
[-C--:B------:R-:W-:Y:S01]  /*5aa0*/  SHF.R.U32.HI R5, RZ, R30.reuse, R5 ;  /* 0x0000001eff057219 */ /* 0x080fe20000011605 */
[----:B------:R-:W-:Y:S01]  /*5ab0*/  IMAD.MOV.U32 R4, RZ, RZ, R24 ;  /* 0x000000ffff047224 */ /* 0x000fe200078e0018 */
[----:B------:R-:W-:Y:S01]  /*5ac0*/  SHF.L.U32 R30, R19, R30, RZ ;  /* 0x0000001e131e7219 */ /* 0x000fe200000006ff */
[----:B------:R-:W3:Y:S01]  /*5ad0*/  LDC R35, c[0x0][0x638] ;  /* 0x00018e00ff237b82 */ /* 0x000ee20000000800 */
[----:B------:R-:W-:-:S07]  /*5ae0*/  LOP3.LUT R31, RZ, R15, RZ, 0x33, !PT ;  /* 0x0000000fff1f7212 */ /* 0x000fce00078e33ff */
[----:B------:R-:W0:Y:S01]  /*5af0*/  LDC R36, c[0x0][0x610] ;  /* 0x00018400ff247b82 */ /* 0x000e220000000800 */
[----:B----4-:R-:W-:Y:S05]  /*5b00*/  @!P1 BRA `(.L_x_109) ;  /* 0x0000000000289947 */ /* 0x010fea0003800000 */
        /* <DEDUP_REMOVED lines=10> */
.L_x_109:
[----:B-1----:R-:W-:Y:S01]  /*5bb0*/  SHF.R.U64 R4, R4, R34, R5 ;  /* 0x0000002204047219 */ /* 0x002fe20000001205 */
[----:B0-----:R-:W-:Y:S01]  /*5bc0*/  VIADD R19, R26, 0xffffffff ;  /* 0xffffffff1a137836 */ /* 0x001fe20000000000 */
[----:B------:R-:W-:Y:S01]  /*5bd0*/  LOP3.LUT R15, R6, R31, RZ, 0xc0, !PT ;  /* 0x0000001f060f7212 */ /* 0x000fe200078ec0ff */
[----:B------:R-:W-:Y:S02]  /*5be0*/  IMAD.MOV R25, RZ, RZ, -R25 ;  /* 0x000000ffff197224 */ /* 0x000fe400078e0a19 */
[----:B------:R-:W-:Y:S02]  /*5bf0*/  IMAD.MOV R5, RZ, RZ, -R4 ;  /* 0x000000ffff057224 */ /* 0x000fe400078e0a04 */
[----:B------:R-:W-:Y:S01]  /*5c00*/  IMAD R6, R30, R4, R15 ;  /* 0x000000041e067224 */ /* 0x000fe200078e020f */
[----:B------:R-:W-:Y:S01]  /*5c10*/  LOP3.LUT R15, R22, R19, RZ, 0xc0, !PT ;  /* 0x00000013160f7212 */ /* 0x000fe200078ec0ff */
[----:B--2---:R-:W-:Y:S02]  /*5c20*/  @P4 IMAD R29, R27, R25, R28 ;  /* 0x000000191b1d4224 */ /* 0x004fe400078e021c */
[----:B---3--:R-:W-:-:S02]  /*5c30*/  IMAD R4, R5, R35, R24 ;  /* 0x0000002305047224 */ /* 0x008fc400078e0218 */
[----:B------:R-:W-:Y:S02]  /*5c40*/  IMAD R6, R6, R36, R29 ;  /* 0x0000002406067224 */ /* 0x000fe400078e021d */
[----:B------:R-:W-:Y:S02]  /*5c50*/  IMAD R5, R4, R26, R15 ;  /* 0x0000001a04057224 */ /* 0x000fe400078e020f */
[----:B------:R-:W-:-:S03]  /*5c60*/  IMAD.MOV.U32 R14, RZ, RZ, 0x1 ;  /* 0x00000001ff0e7424 */ /* 0x000fc600078e00ff */
[----:B------:R-:W-:Y:S02]  /*5c70*/  SEL R4, R5, R6, !P4 ;  /* 0x0000000605047207 */ /* 0x000fe40006000000 */
[----:B------:R-:W-:Y:S01]  /*5c80*/  SEL R6, R6, R5, !P4 ;  /* 0x0000000506067207 */ /* 0x000fe20006000000 */
[----:B------:R-:W-:-:S07]  /*5c90*/  IMAD.MOV.U32 R5, RZ, RZ, R23 ;  /* 0x000000ffff057224 */ /* 0x000fce00078e0017 */
.L_x_107:
[----:B------:R-:W-:Y:S02]  /*5ca0*/  LOP3.LUT P1, RZ, R14, 0xff, RZ, 0xc0, !PT ;  /* 0x000000ff0eff7812 */ /* 0x000fe4000782c0ff */
[----:B------:R-:W-:-:S11]  /*5cb0*/  LOP3.LUT R86, R86, 0x1, RZ, 0x3c, !PT ;  /* 0x0000000156567812 */ /* 0x000fd600078e3cff */
[----:B------:R-:W-:Y:S05]  /*5cc0*/  @P1 BRA `(.L_x_110) ;  /* 0xffffffc000001947 */ /* 0x000fea000383ffff */
[----:B------:R-:W-:Y:S05]  /*5cd0*/  EXIT ;  /* 0x000000000000794d */ /* 0x000fea0003800000 */
.L_x_18:
[----:B------:R-:W-:-:S08]  /*5ce0*/  ISETP.NE.AND P0, PT, R22, RZ, PT ;  /* 0x000000ff1600720c */ /* 0x000fd00003f05270 */
[----:B--2-45:R-:W0:-:S00]  /*5cf0*/  USETMAXREG.DEALLOC.CTAPOOL 0x28 ;  /* 0x00000028000079c8 */ /* 0x034e0000080e0500 */
[----:B------:R-:W-:Y:S05]  /*5d00*/  @P0 EXIT ;  /* 0x000000000000094d */ /* 0x000fea0003800000 */
[----:B0-----:R-:W-:Y:S01]  /*5d10*/  LOP3.LUT P0, RZ, R17, 0xff, RZ, 0xc0, !PT ;  /* 0x000000ff11ff7812 */ /* 0x001fe2000780c0ff */
[----:B------:R-:W-:Y:S02]  /*5d20*/  IMAD.MOV.U32 R12, RZ, RZ, 0x1 ;  /* 0x00000001ff0c7424 */ /* 0x000fe400078e00ff */
[----:B------:R-:W-:-:S10]  /*5d30*/  IMAD.MOV.U32 R13, RZ, RZ, RZ ;  /* 0x000000ffff0d7224 */ /* 0x000fd400078e00ff */
[----:B------:R-:W-:Y:S05]  /*5d40*/  @!P0 BRA `(.L_x_111) ;  /* 0x0000000c001c8947 */ /* 0x000fea0003800000 */
[----:B------:R-:W0:Y:S01]  /*5d50*/  S2UR UR8, SR_CgaCtaId ;  /* 0x00000000000879c3 */ /* 0x000e220000008800 */
[----:B------:R-:W-:Y:S01]  /*5d60*/  LOP3.LUT P0, RZ, R11, 0x1f, RZ, 0xc0, !PT ;  /* 0x0000001f0bff7812 */ /* 0x000fe2000780c0ff */
[----:B------:R-:W-:Y:S01]  /*5d70*/  ULDC UR5, c[0x0][0x658] ;  /* 0x0001960000057ab9 */ /* 0x000fe20000000800 */
[----:B------:R-:W-:Y:S01]  /*5d80*/  UMOV UR6, 0xffffffff ;  /* 0xffffffff00067882 */ /* 0x000fe20000000000 */
[----:B------:R-:W-:Y:S01]  /*5d90*/  BSSY B0, `(.L_x_111) ;  /* 0x00000c2000007945 */ /* 0x000fe20003800000 */
[----:B------:R-:W-:Y:S01]  /*5da0*/  USHF.L.U32 UR6, UR6, UR5, URZ ;  /* 0x0000000506067299 */ /* 0x000fe2000800063f */
[C---:B------:R-:W-:Y:S01]  /*5db0*/  ISETP.NE.AND P2, PT, R10.reuse, RZ, PT ;  /* 0x000000ff0a00720c */ /* 0x040fe20003f45270 */
[----:B------:R-:W-:Y:S01]  /*5dc0*/  IMAD.MOV.U32 R15, RZ, RZ, 0x1 ;  /* 0x00000001ff0f7424 */ /* 0x000fe200078e00ff */
[----:B------:R-:W-:Y:S01]  /*5dd0*/  ISETP.NE.OR P0, PT, R10, RZ, !P0 ;  /* 0x000000ff0a00720c */ /* 0x000fe20004705670 */
[----:B------:R-:W-:Y:S01]  /*5de0*/  IMAD.MOV.U32 R12, RZ, RZ, 0x1 ;  /* 0x00000001ff0c7424 */ /* 0x000fe200078e00ff */
[----:B------:R-:W-:Y:S01]  /*5df0*/  LOP3.LUT R14, R7, 0x2, RZ, 0xfc, !PT ;  /* 0x00000002070e7812 */ /* 0x000fe200078efcff */
[----:B------:R-:W-:Y:S01]  /*5e00*/  IMAD.MOV.U32 R13, RZ, RZ, RZ ;  /* 0x000000ffff0d7224 */ /* 0x000fe200078e00ff */
[----:B------:R-:W-:Y:S01]  /*5e10*/  ULDC UR4, c[0x0][0x600] ;  /* 0x0001800000047ab9 */ /* 0x000fe20000000800 */
[----:B------:R-:W-:Y:S01]  /*5e20*/  UMOV UR7, 0x1 ;  /* 0x0000000100077882 */ /* 0x000fe20000000000 */
[----:B------:R-:W-:-:S02]  /*5e30*/  UIADD3 UR22, UR13, 0x1, URZ ;  /* 0x000000010d167890 */ /* 0x000fc4000fffe03f */
[----:B------:R-:W-:Y:S02]  /*5e40*/  UIADD3 UR15, UR4, -0x1, URZ ;  /* 0xffffffff040f7890 */ /* 0x000fe4000fffe03f */
[----:B------:R-:W-:Y:S02]  /*5e50*/  USHF.L.U32 UR17, UR7, UR5, URZ ;  /* 0x0000000507117299 */ /* 0x000fe4000800063f */
[----:B------:R-:W-:Y:S01]  /*5e60*/  ULOP3.LUT UR16, URZ, UR6, URZ, 0x33, !UPT ;  /* 0x000000063f107292 */ /* 0x000fe2000f8e333f */
[----:B------:R-:W-:Y:S01]  /*5e70*/  ULDC.64 UR20, c[0x0][0x198] ;  /* 0x0000660000147ab9 */ /* 0x000fe20000000a00 */
[----:B0-----:R-:W-:-:S10]  /*5e80*/  IMAD.U32 R17, RZ, RZ, UR8 ;  /* 0x00000008ff117e24 */ /* 0x001fd4000f8e00ff */
.L_x_123:
[----:B------:R-:W-:-:S03]  /*5e90*/  UMOV UR4, 0xffffffff ;  /* 0xffffffff00047882 */ /* 0x000fc60000000000 */
[----:B------:R-:W-:Y:S05]  /*5ea0*/  BRA.DIV UR4, `(.L_x_112) ;  /* 0x0000002e04347947 */ /* 0x000fea000b800000 */
[----:B------:R-:W-:-:S13]  /*5eb0*/  ELECT P1, URZ, PT ;  /* 0x00000000003f782f */ /* 0x000fda0003820000 */
.L_x_188:
[----:B------:R-:W0:Y:S01]  /*5ec0*/  LDC R10, c[0x0][0x28c] ;  /* 0x0000a300ff0a7b82 */ /* 0x000e220000000800 */
[----:B------:R-:W-:Y:S01]  /*5ed0*/  BSSY B1, `(.L_x_113) ;  /* 0x000003a000017945 */ /* 0x000fe20003800000 */
[----:B0-----:R-:W-:-:S13]  /*5ee0*/  ISETP.LT.OR P1, PT, R10, 0x1, !P1 ;  /* 0x000000010a00780c */ /* 0x001fda0004f21670 */
[----:B------:R-:W-:Y:S05]  /*5ef0*/  @P1 BRA `(.L_x_114) ;  /* 0x0000000000dc1947 */ /* 0x000fea0003800000 */
[----:B------:R-:W-:Y:S02]  /*5f00*/  IMAD R17, R6, 0x8, R17 ;  /* 0x0000000806117824 */ /* 0x000fe400078e0211 */
[----:B------:R-:W-:Y:S02]  /*5f10*/  IMAD.SHL.U32 R16, R4, 0x40, RZ ;  /* 0x0000004004107824 */ /* 0x000fe400078e00ff */
[----:B------:R-:W-:Y:S02]  /*5f20*/  IMAD.MOV.U32 R20, RZ, RZ, RZ ;  /* 0x000000ffff147224 */ /* 0x000fe400078e00ff */
[----:B------:R-:W-:Y:S02]  /*5f30*/  IMAD.U32 R22, RZ, RZ, UR22 ;  /* 0x00000016ff167e24 */ /* 0x000fe4000f8e00ff */
[----:B------:R-:W-:Y:S02]  /*5f40*/  IMAD.MOV.U32 R4, RZ, RZ, R12 ;  /* 0x000000ffff047224 */ /* 0x000fe400078e000c */
[----:B------:R-:W-:-:S02]  /*5f50*/  IMAD.MOV.U32 R6, RZ, RZ, R13 ;  /* 0x000000ffff067224 */ /* 0x000fc400078e000d */
[----:B------:R-:W-:-:S07]  /*5f60*/  IMAD.SHL.U32 R18, R17, 0x8, RZ ;  /* 0x0000000811127824 */ /* 0x000fce00078e00ff */
.L_x_118:
[----:B------:R-:W0:Y:S01]  /*5f70*/  S2UR UR4, SR_CgaCtaId ;  /* 0x00000000000479c3 */ /* 0x000e220000008800 */
[----:B------:R-:W-:-:S07]  /*5f80*/  MOV R10, 0x400 ;  /* 0x00000400000a7802 */ /* 0x000fce0000000f00 */
[----:B------:R-:W1:Y:S01]  /*5f90*/  @!P2 LDC R11, c[0x0][0x500] ;  /* 0x00014000ff0bab82 */ /* 0x000e620000000800 */
[----:B0-----:R-:W-:-:S05]  /*5fa0*/  IMAD.U32 R17, RZ, RZ, UR4 ;  /* 0x00000004ff117e24 */ /* 0x001fca000f8e00ff */
[----:B------:R-:W-:Y:S02]  /*5fb0*/  LEA R21, R17, R10, 0x18 ;  /* 0x0000000a11157211 */ /* 0x000fe400078ec0ff */
[----:B------:R-:W-:-:S03]  /*5fc0*/  SHF.L.U32 R10, R4, 0x1f, RZ ;  /* 0x0000001f040a7819 */ /* 0x000fc600000006ff */
[----:B------:R-:W-:-:S04]  /*5fd0*/  IMAD R19, R6, 0x8, R21 ;  /* 0x0000000806137824 */ /* 0x000fc800078e0215 */
[----:B------:R-:W0:Y:S02]  /*5fe0*/  SYNCS.PHASECHK.TRANS64.TRYWAIT P1, [R19+URZ+0x1c0], R10 ;  /* 0x0001c00a130075a7 */ /* 0x000e24000802017f */
[----:B01----:R-:W-:Y:S05]  /*5ff0*/  @!P1 BRA `(.L_x_115) ;  /* 0x0000002c00009947 */ /* 0x003fea0003800000 */
.L_x_189:
[----:B0-----:R-:W-:Y:S01]  /*6000*/  PRMT R10, R14, 0x9910, RZ ;  /* 0x000099100e0a7816 */ /* 0x001fe200000000ff */
[----:B------:R0:W-:Y:S03]  /*6010*/  @!P2 SYNCS.ARRIVE.TRANS64 RZ, [R19+URZ], R11 ;  /* 0x0000000b13ffa9a7 */ /* 0x0001e6000800003f */
[----:B------:R-:W-:-:S13]  /*6020*/  ISETP.NE.AND P1, PT, R10, 0x2, PT ;  /* 0x000000020a00780c */ /* 0x000fda0003f25270 */
[----:B0-----:R-:W-:Y:S05]  /*6030*/  @P1 BRA `(.L_x_116) ;  /* 0x0000000000041947 */ /* 0x001fea0003800000 */
[----:B------:R-:W-:Y:S01]  /*6040*/  BPT.TRAP 0x1 ;  /* 0x000000040000795c */ /* 0x000fe20000300000 */
.L_x_116:
[----:B------:R-:W-:Y:S05]  /*6050*/  @P0 BRA `(.L_x_117) ;  /* 0x0000000000040947 */ /* 0x000fea0003800000 */
[----:B------:R-:W-:Y:S01]  /*6060*/  BPT.TRAP 0x1 ;  /* 0x000000040000795c */ /* 0x000fe20000300000 */
.L_x_117:
[----:B------:R-:W-:Y:S01]  /*6070*/  IMAD.SHL.U32 R10, R6, 0x800, RZ ;  /* 0x00000800060a7824 */ /* 0x000fe200078e00ff */
[----:B------:R-:W-:Y:S01]  /*6080*/  R2UR UR8, R21 ;  /* 0x00000000150872ca */ /* 0x000fe200000e0000 */
[----:B------:R-:W-:Y:S01]  /*6090*/  VIADD R22, R22, 0xffffffff ;  /* 0xffffffff16167836 */ /* 0x000fe20000000000 */
[----:B------:R-:W-:Y:S01]  /*60a0*/  R2UR UR9, R19 ;  /* 0x00000000130972ca */ /* 0x000fe200000e0000 */
[--C-:B------:R-:W-:Y:S01]  /*60b0*/  IMAD R11, R17, 0x100, R10.reuse ;  /* 0x00000100110b7824 */ /* 0x100fe200078e020a */
[----:B------:R-:W-:Y:S01]  /*60c0*/  IADD3 R10, R21, 0x1c480, R10 ;  /* 0x0001c480150a7810 */ /* 0x000fe20007ffe00a */
[----:B------:R-:W-:Y:S01]  /*60d0*/  UIADD3 UR4, UP0, UR20, 0xf0, URZ ;  /* 0x000000f014047890 */ /* 0x000fe2000ff1e03f */
[----:B------:R-:W-:Y:S01]  /*60e0*/  R2UR UR11, R18 ;  /* 0x00000000120b72ca */ /* 0x000fe200000e0000 */
[----:B------:R-:W-:Y:S01]  /*60f0*/  UIADD3 UR24, UP1, UR20, 0x1f0, URZ ;  /* 0x000001f014187890 */ /* 0x000fe2000ff3e03f */
[----:B------:R-:W-:Y:S01]  /*6100*/  R2UR UR5, R11 ;  /* 0x000000000b0572ca */ /* 0x000fe200000e0000 */
[----:B------:R-:W-:Y:S01]  /*6110*/  VIADD R6, R6, 0x1 ;  /* 0x0000000106067836 */ /* 0x000fe20000000000 */
[----:B------:R-:W-:Y:S01]  /*6120*/  R2UR UR10, R20 ;  /* 0x00000000140a72ca */ /* 0x000fe200000e0000 */
[----:B------:R-:W-:Y:S01]  /*6130*/  UIADD3.X UR25, URZ, UR21, URZ, UP1, !UPT ;  /* 0x000000153f197290 */ /* 0x000fe20008ffe43f */
[----:B------:R-:W-:Y:S01]  /*6140*/  R2UR UR12, R5 ;  /* 0x00000000050c72ca */ /* 0x000fe200000e0000 */
[----:B------:R-:W-:Y:S01]  /*6150*/  UMOV UR19, 0xff0000 ;  /* 0x00ff000000137882 */ /* 0x000fe20000000000 */
[----:B------:R-:W-:Y:S01]  /*6160*/  R2UR UR14, R10 ;  /* 0x000000000a0e72ca */ /* 0x000fe200000e0000 */
[----:B------:R-:W-:Y:S01]  /*6170*/  UMOV UR6, 0x0 ;  /* 0x0000000000067882 */ /* 0x000fe20000000000 */
[----:B------:R-:W-:Y:S01]  /*6180*/  R2UR UR18, R16 ;  /* 0x00000000101272ca */ /* 0x000fe200000e0000 */
[----:B------:R-:W-:Y:S01]  /*6190*/  UMOV UR7, 0x10000000 ;  /* 0x1000000000077882 */ /* 0x000fe20000000000 */
[----:B------:R-:W-:Y:S01]  /*61a0*/  ISETP.GT.AND P3, PT, R22, 0x1, PT ;  /* 0x000000011600780c */ /* 0x000fe20003f64270 */
[----:B------:R-:W-:Y:S01]  /*61b0*/  VIADD R20, R20, 0x20 ;  /* 0x0000002014147836 */ /* 0x000fe20000000000 */
[----:B------:R-:W-:Y:S01]  /*61c0*/  ISETP.NE.AND P1, PT, R6, 0x38, PT ;  /* 0x000000380600780c */ /* 0x000fe20003f25270 */
[----:B------:R-:W-:-:S02]  /*61d0*/  UIADD3 UR8, UR8, 0x480, UR5 ;  /* 0x0000048008087890 */ /* 0x000fc4000fffe005 */
[----:B------:R-:W-:Y:S01]  /*61e0*/  UIADD3.X UR5, URZ, UR21, URZ, UP0, !UPT ;  /* 0x000000153f057290 */ /* 0x000fe200087fe43f */
[----:B------:R-:W-:Y:S02]  /*61f0*/  SEL R11, RZ, 0x1, P1 ;  /* 0x00000001ff0b7807 */ /* 0x000fe40000800000 */
[----:B------:R-:W-:Y:S02]  /*6200*/  SEL R6, R6, RZ, P1 ;  /* 0x000000ff06067207 */ /* 0x000fe40000800000 */
[----:B------:R-:W-:-:S04]  /*6210*/  LOP3.LUT R4, R4, R11, RZ, 0x3c, !PT ;  /* 0x0000000b04047212 */ /* 0x000fc800078e3cff */
[----:B------:R0:W-:Y:S02]  /*6220*/  UTMALDG.3D.MULTICAST [UR8], [UR4], UR19, desc[UR6] ;  /* 0x00000608040073b4 */ /* 0x0001e40008011813 */
[----:B0-----:R-:W-:Y:S01]  /*6230*/  UMOV UR8, UR14 ;  /* 0x0000000e00087c82 */ /* 0x001fe20008000000 */
[----:B------:R-:W-:Y:S02]  /*6240*/  UMOV UR11, UR18 ;  /* 0x00000012000b7c82 */ /* 0x000fe40008000000 */
[----:B------:R0:W-:Y:S02]  /*6250*/  UTMALDG.3D [UR8], [UR24], desc[UR6] ;  /* 0x00000608180075b4 */ /* 0x0001e40008011000 */
[----:B0-----:R-:W-:Y:S05]  /*6260*/  @P3 BRA `(.L_x_118) ;  /* 0xfffffffc00403947 */ /* 0x001fea000383ffff */
.L_x_114:
[----:B------:R-:W-:Y:S05]  /*6270*/  BSYNC B1 ;  /* 0x0000000000017941 */ /* 0x000fea0003800000 */
.L_x_113:
[----:B------:R-:W-:Y:S01]  /*6280*/  LOP3.LUT P5, RZ, R15, 0xff, RZ, 0xc0, !PT ;  /* 0x000000ff0fff7812 */ /* 0x000fe200078ac0ff */
[----:B------:R-:W-:Y:S01]  /*6290*/  VIADD R13, R13, UR13 ;  /* 0x0000000d0d0d7c36 */ /* 0x000fe20008000000 */
[----:B------:R-:W-:Y:S01]  /*62a0*/  ULDC.64 UR4, c[0x0][0x650] ;  /* 0x0001940000047ab9 */ /* 0x000fe20000000a00 */
[----:B------:R-:W-:Y:S01]  /*62b0*/  IMAD.U32 R5, RZ, RZ, UR13 ;  /* 0x0000000dff057e24 */ /* 0x000fe2000f8e00ff */
[----:B------:R-:W-:Y:S01]  /*62c0*/  UISETP.GE.U32.AND UP0, UPT, UR13, 0x38, UPT ;  /* 0x000000380d00788c */ /* 0x000fe2000bf06070 */
[----:B------:R-:W-:Y:S01]  /*62d0*/  BSSY B1, `(.L_x_119) ;  /* 0x000006b000017945 */ /* 0x000fe20003800000 */
[----:B------:R-:W-:Y:S01]  /*62e0*/  ISETP.GT.U32.AND P1, PT, R13, 0x37, PT ;  /* 0x000000370d00780c */ /* 0x000fe20003f24070 */
[----:B------:R-:W-:Y:S01]  /*62f0*/  IMAD.MOV.U32 R6, RZ, RZ, -0x1 ;  /* 0xffffffffff067424 */ /* 0x000fe200078e00ff */
[----:B------:R-:W-:Y:S02]  /*6300*/  PRMT R10, RZ, 0x7610, R10 ;  /* 0x00007610ff0a7816 */ /* 0x000fe4000000000a */
[----:B------:R-:W-:-:S02]  /*6310*/  ISETP.LT.U32.AND P1, PT, R5, 0x38, P1 ;  /* 0x000000380500780c */ /* 0x000fc40000f21070 */
[----:B------:R-:W-:Y:S01]  /*6320*/  PLOP3.LUT P3, PT, PT, PT, UP0, 0x80, 0x0 ;  /* 0x000000000000781c */ /* 0x000fe20003f6f008 */
[----:B------:R-:W0:Y:S01]  /*6330*/  @P5 S2R R17, SR_CgaCtaId ;  /* 0x0000000000115919 */ /* 0x000e220000008800 */
[----:B------:R-:W-:Y:S02]  /*6340*/  @P5 MOV R4, 0x400 ;  /* 0x0000040000045802 */ /* 0x000fe40000000f00 */
[----:B------:R-:W-:Y:S02]  /*6350*/  SEL R11, RZ, 0x1, !P1 ;  /* 0x00000001ff0b7807 */ /* 0x000fe40004800000 */
[----:B------:R-:W-:Y:S02]  /*6360*/  PRMT R15, RZ, 0x7610, R15 ;  /* 0x00007610ff0f7816 */ /* 0x000fe4000000000f */
[----:B------:R-:W-:Y:S02]  /*6370*/  LOP3.LUT R12, R12, R11, RZ, 0x3c, !PT ;  /* 0x0000000b0c0c7212 */ /* 0x000fe400078e3cff */
[----:B0-----:R-:W-:-:S04]  /*6380*/  @P5 LEA R4, R17, R4, 0x18 ;  /* 0x0000000411045211 */ /* 0x001fc800078ec0ff */
[----:B------:R0:W-:Y:S01]  /*6390*/  @P5 SYNCS.ARRIVE.TRANS64.A1T0 RZ, [R4+URZ+0x3b8], RZ ;  /* 0x0003b8ff04ff59a7 */ /* 0x0001e2000810003f */
[----:B------:R-:W-:-:S04]  /*63a0*/  IADD3 R2, P5, R2, R8, RZ ;  /* 0x0000000802027210 */ /* 0x000fc80007fbe0ff */
[----:B------:R-:W-:Y:S01]  /*63b0*/  ISETP.GE.U32.AND P1, PT, R2, UR4, PT ;  /* 0x0000000402007c0c */ /* 0x000fe2000bf26070 */
[----:B------:R-:W-:Y:S01]  /*63c0*/  IMAD.X R3, R3, 0x1, R0, P5 ;  /* 0x0000000103037824 */ /* 0x000fe200028e0600 */
[----:B0-----:R-:W-:-:S04]  /*63d0*/  SHF.R.U32.HI R4, RZ, 0x3, R13 ;  /* 0x00000003ff047819 */ /* 0x001fc8000001160d */
[----:B------:R-:W-:Y:S01]  /*63e0*/  ISETP.GE.U32.AND.EX P1, PT, R3, UR5, PT, P1 ;  /* 0x0000000503007c0c */ /* 0x000fe2000bf26110 */
[----:B------:R-:W-:-:S04]  /*63f0*/  IMAD.WIDE.U32 R4, R4, 0x24924925, RZ ;  /* 0x2492492504047825 */ /* 0x000fc800078e00ff */
[----:B------:R-:W-:Y:S01]  /*6400*/  IMAD R13, R5, -0x38, R13 ;  /* 0xffffffc8050d7824 */ /* 0x000fe200078e020d */
[----:B------:R-:W-:Y:S01]  /*6410*/  @P3 LOP3.LUT R12, R12, 0x1, R5, 0x78, !PT ;  /* 0x000000010c0c3812 */ /* 0x000fe200078e7805 */
[----:B------:R-:W-:Y:S02]  /*6420*/  IMAD.MOV.U32 R4, RZ, RZ, -0x1 ;  /* 0xffffffffff047424 */ /* 0x000fe400078e00ff */
[----:B------:R-:W-:-:S04]  /*6430*/  IMAD.MOV.U32 R5, RZ, RZ, -0x1 ;  /* 0xffffffffff057424 */ /* 0x000fc800078e00ff */
[----:B------:R-:W-:Y:S05]  /*6440*/  @P1 BRA `(.L_x_120) ;  /* 0x00000004004c1947 */ /* 0x000fea0003800000 */
[----:B------:R-:W0:Y:S01]  /*6450*/  S2R R18, SR_CTAID.X ;  /* 0x0000000000127919 */ /* 0x000e220000002500 */
[----:B------:R-:W-:Y:S01]  /*6460*/  ULDC.64 UR4, c[0x0][0x628] ;  /* 0x00018a0000047ab9 */ /* 0x000fe20000000a00 */
[----:B------:R-:W1:Y:S01]  /*6470*/  LDC R19, c[0x0][0x144] ;  /* 0x00005100ff137b82 */ /* 0x000e620000000800 */
[----:B------:R-:W-:Y:S01]  /*6480*/  ISETP.NE.U32.AND P1, PT, RZ, UR4, PT ;  /* 0x00000004ff007c0c */ /* 0x000fe2000bf25070 */
[----:B------:R-:W2:Y:S01]  /*6490*/  S2R R6, SR_CTAID.Y ;  /* 0x0000000000067919 */ /* 0x000ea20000002600 */
[----:B------:R-:W-:Y:S01]  /*64a0*/  ULDC UR7, c[0x0][0x630] ;  /* 0x00018c0000077ab9 */ /* 0x000fe20000000800 */
[----:B------:R-:W-:Y:S01]  /*64b0*/  ULDC UR8, c[0x0][0x150] ;  /* 0x0000540000087ab9 */ /* 0x000fe20000000800 */
[----:B------:R-:W-:Y:S01]  /*64c0*/  ISETP.NE.AND.EX P1, PT, RZ, UR5, PT, P1 ;  /* 0x00000005ff007c0c */ /* 0x000fe2000bf25310 */
[----:B------:R-:W-:Y:S02]  /*64d0*/  IMAD.MOV.U32 R4, RZ, RZ, R2 ;  /* 0x000000ffff047224 */ /* 0x000fe400078e0002 */
[----:B------:R-:W-:Y:S01]  /*64e0*/  IMAD.MOV.U32 R5, RZ, RZ, R3 ;  /* 0x000000ffff057224 */ /* 0x000fe200078e0003 */
[----:B0-----:R-:W-:-:S09]  /*64f0*/  I2FP.F32.U32 R20, R18 ;  /* 0x0000001200147245 */ /* 0x001fd20000201000 */
[----:B------:R-:W-:Y:S05]  /*6500*/  @!P1 BRA `(.L_x_121) ;  /* 0x0000000000289947 */ /* 0x000fea0003800000 */
[----:B------:R-:W-:Y:S02]  /*6510*/  ULDC UR6, c[0x0][0x634] ;  /* 0x00018d0000067ab9 */ /* 0x000fe40000000800 */
[----:B------:R-:W-:-:S05]  /*6520*/  IADD3 R5, P1, R2, UR6, RZ ;  /* 0x0000000602057c10 */ /* 0x000fca000ff3e0ff */
[----:B------:R-:W-:-:S04]  /*6530*/  IMAD.X R21, RZ, RZ, R3, P1 ;  /* 0x000000ffff157224 */ /* 0x000fc800008e0603 */
[----:B------:R-:W-:-:S04]  /*6540*/  IMAD.WIDE.U32 R10, R21, UR4, RZ ;  /* 0x00000004150a7c25 */ /* 0x000fc8000f8e00ff */
[----:B------:R-:W-:-:S04]  /*6550*/  IMAD.WIDE.U32 R10, P1, R5, UR5, R10 ;  /* 0x00000005050a7c25 */ /* 0x000fc8000f82000a */
[----:B------:R-:W-:-:S04]  /*6560*/  IMAD.WIDE.U32 R4, R5, UR4, RZ ;  /* 0x0000000405047c25 */ /* 0x000fc8000f8e00ff */
[----:B------:R-:W-:Y:S01]  /*6570*/  IMAD.MOV.U32 R4, RZ, RZ, R11 ;  /* 0x000000ffff047224 */ /* 0x000fe200078e000b */
[----:B------:R-:W-:Y:S01]  /*6580*/  IADD3 RZ, P3, R5, R10, RZ ;  /* 0x0000000a05ff7210 */ /* 0x000fe20007f7e0ff */
[----:B------:R-:W-:-:S04]  /*6590*/  IMAD.X R5, RZ, RZ, RZ, P1 ;  /* 0x000000ffff057224 */ /* 0x000fc800008e06ff */
[----:B------:R-:W-:-:S08]  /*65a0*/  IMAD.WIDE.U32.X R4, R21, UR5, R4, P3 ;  /* 0x0000000515047c25 */ /* 0x000fd000098e0404 */
.L_x_121:
[----:B------:R-:W-:Y:S01]  /*65b0*/  FMUL R20, R20, UR8 ;  /* 0x0000000814147c20 */ /* 0x000fe20008400000 */
[--C-:B------:R-:W-:Y:S01]  /*65c0*/  SHF.R.U64 R16, R4, UR7, R5.reuse ;  /* 0x0000000704107c19 */ /* 0x100fe20008001205 */
[----:B------:R-:W-:Y:S01]  /*65d0*/  ULDC.64 UR4, c[0x0][0x620] ;  /* 0x0001880000047ab9 */ /* 0x000fe20000000a00 */
[----:B------:R-:W-:Y:S01]  /*65e0*/  SHF.R.U32.HI R4, RZ, UR7, R5 ;  /* 0x00000007ff047c19 */ /* 0x000fe20008011605 */
[----:B------:R-:W-:Y:S01]  /*65f0*/  ULDC.64 UR6, c[0x0][0x640] ;  /* 0x0001900000067ab9 */ /* 0x000fe20000000a00 */
[----:B------:R-:W-:Y:S01]  /*6600*/  IADD3 R5, P1, RZ, -R16, RZ ;  /* 0x80000010ff057210 */ /* 0x000fe20007f3e0ff */
[----:B------:R-:W0:Y:S01]  /*6610*/  F2I.U32.TRUNC.NTZ R20, R20 ;  /* 0x0000001400147305 */ /* 0x000e22000020f000 */
[----:B------:R-:W3:Y:S03]  /*6620*/  LDC R21, c[0x0][0x148] ;  /* 0x00005200ff157b82 */ /* 0x000ee60000000800 */
[----:B------:R-:W-:Y:S01]  /*6630*/  IMAD.X R4, RZ, RZ, ~R4, P1 ;  /* 0x000000ffff047224 */ /* 0x000fe200008e0e04 */
[----:B------:R-:W-:-:S03]  /*6640*/  ISETP.NE.U32.AND P1, PT, RZ, UR6, PT ;  /* 0x00000006ff007c0c */ /* 0x000fc6000bf25070 */
[----:B------:R-:W-:Y:S01]  /*6650*/  IMAD R4, R4, UR4, RZ ;  /* 0x0000000404047c24 */ /* 0x000fe2000f8e02ff */
[----:B------:R-:W-:-:S03]  /*6660*/  ISETP.NE.AND.EX P1, PT, RZ, UR7, PT, P1 ;  /* 0x00000007ff007c0c */ /* 0x000fc6000bf25310 */
[C---:B------:R-:W-:Y:S01]  /*6670*/  IMAD R11, R5.reuse, UR5, R4 ;  /* 0x00000005050b7c24 */ /* 0x040fe2000f8e0204 */
[----:B------:R-:W-:Y:S01]  /*6680*/  ULDC UR5, c[0x0][0x154] ;  /* 0x0000550000057ab9 */ /* 0x000fe20000000800 */
[----:B------:R-:W-:Y:S01]  /*6690*/  IMAD.WIDE.U32 R4, R5, UR4, R2 ;  /* 0x0000000405047c25 */ /* 0x000fe2000f8e0002 */
[----:B------:R-:W-:-:S03]  /*66a0*/  ULDC UR4, c[0x0][0x618] ;  /* 0x0001860000047ab9 */ /* 0x000fc60000000800 */
[----:B0-----:R-:W-:Y:S02]  /*66b0*/  IMAD.MOV R10, RZ, RZ, -R20 ;  /* 0x000000ffff0a7224 */ /* 0x001fe400078e0a14 */
[----:B------:R-:W-:Y:S02]  /*66c0*/  IMAD.IADD R5, R5, 0x1, R11 ;  /* 0x0000000105057824 */ /* 0x000fe400078e020b */
[----:B-1----:R-:W-:Y:S01]  /*66d0*/  IMAD R18, R19, R10, R18 ;  /* 0x0000000a13127224 */ /* 0x002fe200078e0212 */
[----:B--2---:R-:W-:Y:S02]  /*66e0*/  I2FP.F32.U32 R10, R6 ;  /* 0x00000006000a7245 */ /* 0x004fe40000201000 */
[--C-:B------:R-:W-:Y:S02]  /*66f0*/  SHF.R.U64 R19, R4, UR4, R5.reuse ;  /* 0x0000000404137c19 */ /* 0x100fe40008001205 */
[----:B------:R-:W-:Y:S01]  /*6700*/  SHF.R.U32.HI R4, RZ, UR4, R5 ;  /* 0x00000004ff047c19 */ /* 0x000fe20008011605 */
[----:B------:R-:W-:Y:S01]  /*6710*/  FMUL R10, R10, UR5 ;  /* 0x000000050a0a7c20 */ /* 0x000fe20008400000 */
[----:B------:R-:W-:-:S02]  /*6720*/  ULDC UR4, c[0x0][0x608] ;  /* 0x0001820000047ab9 */ /* 0x000fc40000000800 */
[--C-:B------:R-:W-:Y:S01]  /*6730*/  SHF.R.U64 R22, R19, UR4, R4.reuse ;  /* 0x0000000413167c19 */ /* 0x100fe20008001204 */
[----:B------:R0:W1:Y:S01]  /*6740*/  F2I.U32.TRUNC.NTZ R24, R10 ;  /* 0x0000000a00187305 */ /* 0x000062000020f000 */
[----:B------:R-:W-:Y:S01]  /*6750*/  SHF.R.U32.HI R5, RZ, UR4, R4 ;  /* 0x00000004ff057c19 */ /* 0x000fe20008011604 */
[----:B------:R-:W-:-:S03]  /*6760*/  ULDC UR4, c[0x0][0x658] ;  /* 0x0001960000047ab9 */ /* 0x000fc60000000800 */
[--C-:B------:R-:W-:Y:S02]  /*6770*/  SHF.R.U64 R20, R22, UR4, R5.reuse ;  /* 0x0000000416147c19 */ /* 0x100fe40008001205 */
[----:B------:R-:W-:-:S03]  /*6780*/  SHF.R.U32.HI R23, RZ, UR4, R5 ;  /* 0x00000004ff177c19 */ /* 0x000fc60008011605 */
[----:B------:R-:W-:Y:S02]  /*6790*/  IMAD.MOV.U32 R4, RZ, RZ, R20 ;  /* 0x000000ffff047224 */ /* 0x000fe400078e0014 */
[----:B------:R-:W-:Y:S01]  /*67a0*/  IMAD.MOV.U32 R5, RZ, RZ, R23 ;  /* 0x000000ffff057224 */ /* 0x000fe200078e0017 */
[----:B0-----:R-:W-:Y:S06]  /*67b0*/  @!P1 BRA `(.L_x_122) ;  /* 0x0000000000289947 */ /* 0x001fec0003800000 */
        /* <DEDUP_REMOVED lines=10> */
.L_x_122:
[----:B------:R-:W-:Y:S01]  /*6860*/  ULDC UR4, c[0x0][0x648] ;  /* 0x0001920000047ab9 */ /* 0x000fe20000000800 */
[----:B------:R-:W-:Y:S01]  /*6870*/  LOP3.LUT R22, R22, UR16, RZ, 0xc0, !PT ;  /* 0x0000001016167c12 */ /* 0x000fe2000f8ec0ff */
[----:B-1----:R-:W-:Y:S01]  /*6880*/  IMAD.MOV R24, RZ, RZ, -R24 ;  /* 0x000000ffff187224 */ /* 0x002fe200078e0a18 */
[----:B------:R-:W-:Y:S01]  /*6890*/  SHF.R.U64 R5, R4, UR4, R5 ;  /* 0x0000000404057c19 */ /* 0x000fe20008001205 */
[----:B------:R-:W-:Y:S01]  /*68a0*/  ULDC UR4, c[0x0][0x638] ;  /* 0x00018e0000047ab9 */ /* 0x000fe20000000800 */
[----:B------:R-:W-:Y:S01]  /*68b0*/  LOP3.LUT R19, R19, UR15, RZ, 0xc0, !PT ;  /* 0x0000000f13137c12 */ /* 0x000fe2000f8ec0ff */
[----:B---3--:R-:W-:Y:S01]  /*68c0*/  @P4 IMAD R18, R21, R24, R6 ;  /* 0x0000001815124224 */ /* 0x008fe200078e0206 */
[----:B------:R-:W-:Y:S01]  /*68d0*/  ULDC UR5, c[0x0][0x610] ;  /* 0x0001840000057ab9 */ /* 0x000fe20000000800 */
[----:B------:R-:W-:Y:S02]  /*68e0*/  IMAD.MOV R11, RZ, RZ, -R5 ;  /* 0x000000ffff0b7224 */ /* 0x000fe400078e0a05 */
[----:B------:R-:W-:-:S02]  /*68f0*/  IMAD R5, R5, UR17, R22 ;  /* 0x0000001105057c24 */ /* 0x000fc4000f8e0216 */
[----:B------:R-:W-:Y:S01]  /*6900*/  IMAD R20, R11, UR4, R20 ;  /* 0x000000040b147c24 */ /* 0x000fe2000f8e0214 */
[----:B------:R-:W-:Y:S01]  /*6910*/  ULDC UR4, c[0x0][0x600] ;  /* 0x0001800000047ab9 */ /* 0x000fe20000000800 */
[----:B------:R-:W-:Y:S02]  /*6920*/  IMAD R18, R5, UR5, R18 ;  /* 0x0000000505127c24 */ /* 0x000fe4000f8e0212 */
[----:B------:R-:W-:Y:S02]  /*6930*/  IMAD R5, R20, UR4, R19 ;  /* 0x0000000414057c24 */ /* 0x000fe4000f8e0213 */
[----:B------:R-:W-:-:S03]  /*6940*/  IMAD.MOV.U32 R10, RZ, RZ, 0x1 ;  /* 0x00000001ff0a7424 */ /* 0x000fc600078e00ff */
[----:B------:R-:W-:Y:S02]  /*6950*/  SEL R4, R5, R18, !P4 ;  /* 0x0000001205047207 */ /* 0x000fe40006000000 */
[----:B------:R-:W-:Y:S01]  /*6960*/  SEL R6, R18, R5, !P4 ;  /* 0x0000000512067207 */ /* 0x000fe20006000000 */
[----:B------:R-:W-:-:S07]  /*6970*/  IMAD.MOV.U32 R5, RZ, RZ, R16 ;  /* 0x000000ffff057224 */ /* 0x000fce00078e0010 */
.L_x_120:
[----:B------:R-:W-:Y:S05]  /*6980*/  BSYNC B1 ;  /* 0x0000000000017941 */ /* 0x000fea0003800000 */
.L_x_119:
[----:B------:R-:W-:-:S13]  /*6990*/  LOP3.LUT P1, RZ, R10, 0xff, RZ, 0xc0, !PT ;  /* 0x000000ff0aff7812 */ /* 0x000fda000782c0ff */
[----:B------:R-:W-:Y:S05]  /*69a0*/  @P1 BRA `(.L_x_123) ;  /* 0xfffffff400381947 */ /* 0x000fea000383ffff */
[----:B------:R-:W-:Y:S05]  /*69b0*/  BSYNC B0 ;  /* 0x0000000000007941 */ /* 0x000fea0003800000 */
.L_x_111:
[----:B------:R-:W-:-:S03]  /*69c0*/  UMOV UR4, 0xffffffff ;  /* 0xffffffff00047882 */ /* 0x000fc60000000000 */
[----:B------:R-:W-:Y:S05]  /*69d0*/  BRA.DIV UR4, `(.L_x_124) ;  /* 0x00000022049c7947 */ /* 0x000fea000b800000 */
[----:B------:R-:W-:-:S13]  /*69e0*/  ELECT P0, URZ, PT ;  /* 0x00000000003f782f */ /* 0x000fda0003800000 */
.L_x_192:
[----:B------:R-:W-:Y:S04]  /*69f0*/  BSSY B0, `(.L_x_125) ;  /* 0x00001ff000007945 */ /* 0x000fe80003800000 */
[----:B------:R-:W-:Y:S05]  /*6a00*/  @!P0 BRA `(.L_x_126) ;  /* 0x0000001c00f48947 */ /* 0x000fea0003800000 */
[----:B------:R-:W-:-:S04]  /*6a10*/  LOP3.LUT R7, R7, 0x2, RZ, 0xfc, !PT ;  /* 0x0000000207077812 */ /* 0x000fc800078efcff */
[----:B------:R-:W-:-:S13]  /*6a20*/  ISETP.NE.AND P0, PT, R7, 0x3, PT ;  /* 0x000000030700780c */ /* 0x000fda0003f05270 */
[----:B------:R-:W-:Y:S05]  /*6a30*/  @!P0 BRA `(.L_x_127) ;  /* 0x0000000000048947 */ /* 0x000fea0003800000 */
[----:B------:R-:W-:Y:S01]  /*6a40*/  BPT.TRAP 0x1 ;  /* 0x000000040000795c */ /* 0x000fe20000300000 */
.L_x_127:
[----:B------:R-:W0:Y:S01]  /*6a50*/  S2R R3, SR_CgaCtaId ;  /* 0x0000000000037919 */ /* 0x000e220000008800 */
[----:B------:R-:W-:Y:S02]  /*6a60*/  MOV R0, 0x400 ;  /* 0x0000040000007802 */ /* 0x000fe40000000f00 */
[----:B------:R-:W-:Y:S02]  /*6a70*/  SHF.L.U32 R2, R12, 0x1f, RZ ;  /* 0x0000001f0c027819 */ /* 0x000fe400000006ff */
[----:B0-----:R-:W-:-:S05]  /*6a80*/  LEA R0, R3, R0, 0x18 ;  /* 0x0000000003007211 */ /* 0x001fca00078ec0ff */
[----:B------:R-:W-:-:S04]  /*6a90*/  VIADD R0, R0, 0x1c0 ;  /* 0x000001c000007836 */ /* 0x000fc80000000000 */
[C---:B------:R-:W-:Y:S02]  /*6aa0*/  IMAD R5, R13.reuse, 0x8, R0 ;  /* 0x000000080d057824 */ /* 0x040fe400078e0200 */
[----:B------:R-:W-:Y:S02]  /*6ab0*/  VIADD R13, R13, 0x1 ;  /* 0x000000010d0d7836 */ /* 0x000fe40000000000 */
[----:B------:R-:W0:Y:S03]  /*6ac0*/  SYNCS.PHASECHK.TRANS64.TRYWAIT P0, [R5+URZ], R2 ;  /* 0x00000002050075a7 */ /* 0x000e26000800017f */
[----:B------:R-:W-:-:S04]  /*6ad0*/  ISETP.NE.AND P1, PT, R13, 0x38, PT ;  /* 0x000000380d00780c */ /* 0x000fc80003f25270 */
[----:B------:R-:W-:Y:S02]  /*6ae0*/  SEL R3, RZ, 0x1, P1 ;  /* 0x00000001ff037807 */ /* 0x000fe40000800000 */
[----:B------:R-:W-:Y:S02]  /*6af0*/  SEL R13, R13, RZ, P1 ;  /* 0x000000ff0d0d7207 */ /* 0x000fe40000800000 */
[----:B------:R-:W-:-:S03]  /*6b00*/  LOP3.LUT R12, R12, R3, RZ, 0x3c, !PT ;  /* 0x000000030c0c7212 */ /* 0x000fc600078e3cff */
[----:B------:R-:W-:Y:S01]  /*6b10*/  IMAD R7, R13, 0x8, R0 ;  /* 0x000000080d077824 */ /* 0x000fe200078e0200 */
[----:B------:R-:W-:Y:S01]  /*6b20*/  SHF.L.U32 R4, R12, 0x1f, RZ ;  /* 0x0000001f0c047819 */ /* 0x000fe200000006ff */
[----:B0-----:R-:W-:Y:S06]  /*6b30*/  @!P0 BRA `(.L_x_128) ;  /* 0x0000002000688947 */ /* 0x001fec0003800000 */
.L_x_193:
[----:B------:R-:W1:Y:S01]  /*6b40*/  SYNCS.PHASECHK.TRANS64.TRYWAIT P0, [R7+URZ], R4 ;  /* 0x00000004070075a7 */ /* 0x000e62000800017f */
[----:B0-----:R-:W-:-:S05]  /*6b50*/  VIADD R2, R13, 0x1 ;  /* 0x000000010d027836 */ /* 0x001fca0000000000 */
[----:B------:R-:W-:-:S04]  /*6b60*/  ISETP.NE.AND P1, PT, R2, 0x38, PT ;  /* 0x000000380200780c */ /* 0x000fc80003f25270 */
[----:B------:R-:W-:Y:S02]  /*6b70*/  SEL R3, RZ, 0x1, P1 ;  /* 0x00000001ff037807 */ /* 0x000fe40000800000 */
[----:B------:R-:W-:Y:S02]  /*6b80*/  SEL R9, R2, RZ, P1 ;  /* 0x000000ff02097207 */ /* 0x000fe40000800000 */
[----:B------:R-:W-:-:S03]  /*6b90*/  LOP3.LUT R12, R12, R3, RZ, 0x3c, !PT ;  /* 0x000000030c0c7212 */ /* 0x000fc600078e3cff */
[----:B------:R-:W-:Y:S01]  /*6ba0*/  IMAD R6, R9, 0x8, R0 ;  /* 0x0000000809067824 */ /* 0x000fe200078e0200 */
[----:B------:R-:W-:Y:S01]  /*6bb0*/  SHF.L.U32 R5, R12, 0x1f, RZ ;  /* 0x0000001f0c057819 */ /* 0x000fe200000006ff */
[----:B-1----:R-:W-:Y:S06]  /*6bc0*/  @!P0 BRA `(.L_x_129) ;  /* 0x0000002000588947 */ /* 0x002fec0003800000 */
.L_x_194:
[----:B------:R-:W1:Y:S01]  /*6bd0*/  SYNCS.PHASECHK.TRANS64.TRYWAIT P0, [R6+URZ], R5 ;  /* 0x00000005060075a7 */ /* 0x000e62000800017f */
[----:B------:R-:W-:-:S05]  /*6be0*/  VIADD R2, R9, 0x1 ;  /* 0x0000000109027836 */ /* 0x000fca0000000000 */
[----:B------:R-:W-:-:S04]  /*6bf0*/  ISETP.NE.AND P1, PT, R2, 0x38, PT ;  /* 0x000000380200780c */ /* 0x000fc80003f25270 */
[----:B------:R-:W-:Y:S02]  /*6c00*/  SEL R3, RZ, 0x1, P1 ;  /* 0x00000001ff037807 */ /* 0x000fe40000800000 */
[----:B0-----:R-:W-:Y:S02]  /*6c10*/  SEL R7, R2, RZ, P1 ;  /* 0x000000ff02077207 */ /* 0x001fe40000800000 */
[----:B------:R-:W-:-:S03]  /*6c20*/  LOP3.LUT R12, R12, R3, RZ, 0x3c, !PT ;  /* 0x000000030c0c7212 */ /* 0x000fc600078e3cff */
[----:B------:R-:W-:Y:S01]  /*6c30*/  IMAD R9, R7, 0x8, R0 ;  /* 0x0000000807097824 */ /* 0x000fe200078e0200 */
[----:B------:R-:W-:Y:S01]  /*6c40*/  SHF.L.U32 R4, R12, 0x1f, RZ ;  /* 0x0000001f0c047819 */ /* 0x000fe200000006ff */
[----:B-1----:R-:W-:Y:S06]  /*6c50*/  @!P0 BRA `(.L_x_130) ;  /* 0x0000002000488947 */ /* 0x002fec0003800000 */
.L_x_195:
[----:B------:R-:W1:Y:S01]  /*6c60*/  SYNCS.PHASECHK.TRANS64.TRYWAIT P0, [R9+URZ], R4 ;  /* 0x00000004090075a7 */ /* 0x000e62000800017f */
[----:B------:R-:W-:-:S05]  /*6c70*/  VIADD R2, R7, 0x1 ;  /* 0x0000000107027836 */ /* 0x000fca0000000000 */
[----:B------:R-:W-:-:S04]  /*6c80*/  ISETP.NE.AND P1, PT, R2, 0x38, PT ;  /* 0x000000380200780c */ /* 0x000fc80003f25270 */
[----:B------:R-:W-:Y:S02]  /*6c90*/  SEL R3, RZ, 0x1, P1 ;  /* 0x00000001ff037807 */ /* 0x000fe40000800000 */
[----:B------:R-:W-:Y:S02]  /*6ca0*/  SEL R7, R2, RZ, P1 ;  /* 0x000000ff02077207 */ /* 0x000fe40000800000 */
[----:B------:R-:W-:-:S03]  /*6cb0*/  LOP3.LUT R12, R12, R3, RZ, 0x3c, !PT ;  /* 0x000000030c0c7212 */ /* 0x000fc600078e3cff */
[----:B0-----:R-:W-:Y:S01]  /*6cc0*/  IMAD R6, R7, 0x8, R0 ;  /* 0x0000000807067824 */ /* 0x001fe200078e0200 */
[----:B------:R-:W-:Y:S01]  /*6cd0*/  SHF.L.U32 R5, R12, 0x1f, RZ ;  /* 0x0000001f0c057819 */ /* 0x000fe200000006ff */
[----:B-1----:R-:W-:Y:S06]  /*6ce0*/  @!P0 BRA `(.L_x_131) ;  /* 0x0000002000388947 */ /* 0x002fec0003800000 */
.L_x_196:
        /* <DEDUP_REMOVED lines=9> */
.L_x_197:
        /* <DEDUP_REMOVED lines=9> */
.L_x_198:
        /* <DEDUP_REMOVED lines=9> */
.L_x_199:
        /* <DEDUP_REMOVED lines=9> */
.L_x_200:
        /* <DEDUP_REMOVED lines=9> */
.L_x_201:
        /* <DEDUP_REMOVED lines=9> */
.L_x_202:
        /* <DEDUP_REMOVED lines=9> */
.L_x_203:
        /* <DEDUP_REMOVED lines=9> */
.L_x_204:
        /* <DEDUP_REMOVED lines=9> */
.L_x_205:
        /* <DEDUP_REMOVED lines=9> */
.L_x_206:
        /* <DEDUP_REMOVED lines=9> */
.L_x_207:
        /* <DEDUP_REMOVED lines=9> */
.L_x_208:
        /* <DEDUP_REMOVED lines=9> */
.L_x_209:
        /* <DEDUP_REMOVED lines=9> */
.L_x_210:
        /* <DEDUP_REMOVED lines=9> */
.L_x_211:
        /* <DEDUP_REMOVED lines=9> */
.L_x_212:
        /* <DEDUP_REMOVED lines=9> */
.L_x_213:
        /* <DEDUP_REMOVED lines=9> */
.L_x_214:
        /* <DEDUP_REMOVED lines=9> */
.L_x_215:
        /* <DEDUP_REMOVED lines=9> */
.L_x_216:
        /* <DEDUP_REMOVED lines=9> */
.L_x_217:
        /* <DEDUP_REMOVED lines=9> */
.L_x_218:
        /* <DEDUP_REMOVED lines=9> */
.L_x_219:
        /* <DEDUP_REMOVED lines=9> */
.L_x_220:
        /* <DEDUP_REMOVED lines=9> */
.L_x_221:
        /* <DEDUP_REMOVED lines=9> */
.L_x_222:
        /* <DEDUP_REMOVED lines=9> */
.L_x_223:
        /* <DEDUP_REMOVED lines=9> */
.L_x_224:
        /* <DEDUP_REMOVED lines=9> */
.L_x_225:
        /* <DEDUP_REMOVED lines=9> */
.L_x_226:
        /* <DEDUP_REMOVED lines=9> */
.L_x_227:
        /* <DEDUP_REMOVED lines=9> */
.L_x_228:
        /* <DEDUP_REMOVED lines=9> */
.L_x_229:
        /* <DEDUP_REMOVED lines=9> */
.L_x_230:
        /* <DEDUP_REMOVED lines=9> */
.L_x_231:
        /* <DEDUP_REMOVED lines=9> */
.L_x_232:
        /* <DEDUP_REMOVED lines=9> */
.L_x_233:
        /* <DEDUP_REMOVED lines=9> */
.L_x_234:
        /* <DEDUP_REMOVED lines=9> */
.L_x_235:
        /* <DEDUP_REMOVED lines=9> */
.L_x_236:
        /* <DEDUP_REMOVED lines=9> */
.L_x_237:
        /* <DEDUP_REMOVED lines=9> */
.L_x_238:
        /* <DEDUP_REMOVED lines=9> */
.L_x_239:
        /* <DEDUP_REMOVED lines=9> */
.L_x_240:
        /* <DEDUP_REMOVED lines=9> */
.L_x_241:
        /* <DEDUP_REMOVED lines=9> */
.L_x_242:
        /* <DEDUP_REMOVED lines=9> */
.L_x_243:
        /* <DEDUP_REMOVED lines=9> */
.L_x_244:
        /* <DEDUP_REMOVED lines=9> */
.L_x_245:
        /* <DEDUP_REMOVED lines=9> */
.L_x_246:
[----:B------:R-:W1:Y:S01]  /*8910*/  SYNCS.PHASECHK.TRANS64.TRYWAIT P0, [R6+URZ], R5 ;  /* 0x00000005060075a7 */ /* 0x000e62000800017f */
[----:B------:R-:W-:-:S05]  /*8920*/  VIADD R2, R7, 0x1 ;  /* 0x0000000107027836 */ /* 0x000fca0000000000 */
[----:B------:R-:W-:-:S04]  /*8930*/  ISETP.NE.AND P1, PT, R2, 0x38, PT ;  /* 0x000000380200780c */ /* 0x000fc80003f25270 */
[----:B0-----:R-:W-:Y:S02]  /*8940*/  SEL R4, RZ, 0x1, P1 ;  /* 0x00000001ff047807 */ /* 0x001fe40000800000 */
[----:B------:R-:W-:Y:S02]  /*8950*/  SEL R3, R2, RZ, P1 ;  /* 0x000000ff02037207 */ /* 0x000fe40000800000 */
[----:B------:R-:W-:Y:S01]  /*8960*/  LOP3.LUT R4, R11, R4, RZ, 0x3c, !PT ;  /* 0x000000040b047212 */ /* 0x000fe200078e3cff */
[----:B-1----:R-:W-:Y:S06]  /*8970*/  @!P0 BRA `(.L_x_182) ;  /* 0x0000001400108947 */ /* 0x002fec0003800000 */
.L_x_247:
[----:B------:R-:W-:Y:S01]  /*8980*/  IMAD R3, R3, 0x8, R0 ;  /* 0x0000000803037824 */ /* 0x000fe200078e0200 */
[----:B------:R-:W-:-:S07]  /*8990*/  SHF.L.U32 R0, R4, 0x1f, RZ ;  /* 0x0000001f04007819 */ /* 0x000fce00000006ff */
.L_x_183:
[----:B-1----:R1:W2:Y:S02]  /*89a0*/  SYNCS.PHASECHK.TRANS64.TRYWAIT P0, [R3+URZ], R0 ;  /* 0x00000000030075a7 */ /* 0x0022a4000800017f */
[----:B--2---:R-:W-:Y:S05]  /*89b0*/  @!P0 NANOSLEEP.SYNCS 0x989680 ;  /* 0x009896800000895d */ /* 0x004fea0003900000 */
[----:B------:R-:W2:Y:S02]  /*89c0*/  @!P0 SYNCS.PHASECHK.TRANS64 P0, [R3+URZ], R0 ;  /* 0x00000000030085a7 */ /* 0x000ea4000800007f */
[----:B--2---:R-:W-:Y:S05]  /*89d0*/  @!P0 BRA `(.L_x_183) ;  /* 0xfffffffc00f08947 */ /* 0x004fea000383ffff */
.L_x_126:
[----:B------:R-:W-:Y:S05]  /*89e0*/  BSYNC B0 ;  /* 0x0000000000007941 */ /* 0x000fea0003800000 */
.L_x_125:
[----:B------:R-:W-:Y:S05]  /*89f0*/  EXIT ;  /* 0x000000000000794d */ /* 0x000fea0003800000 */
.L_x_20:
[----:B0-----:R-:W-:-:S04]  /*8a00*/  IMAD.U32 R15, RZ, RZ, UR15 ;  /* 0x0000000fff0f7e24 */ /* 0x001fc8000f8e00ff */
[----:B------:R0:W1:Y:S03]  /*8a10*/  SYNCS.PHASECHK.TRANS64.TRYWAIT P1, [R15+URZ+-0x8], R14 ;  /* 0xfffff80e0f0075a7 */ /* 0x000066000802017f */
[----:B-1----:R-:W-:Y:S05]  /*8a20*/  @!P1 NANOSLEEP.SYNCS 0x989680 ;  /* 0x009896800000995d */ /* 0x002fea0003900000 */
[----:B------:R-:W1:Y:S02]  /*8a30*/  @!P1 SYNCS.PHASECHK.TRANS64 P1, [R15+URZ+-0x8], R14 ;  /* 0xfffff80e0f0095a7 */ /* 0x000e64000802007f */
[----:B-1----:R-:W-:Y:S05]  /*8a40*/  @!P1 BRA `(.L_x_20) ;  /* 0xfffffffc00ec9947 */ /* 0x002fea000383ffff */
[----:B------:R-:W-:Y:S05]  /*8a50*/  BRA `(.L_x_184) ;  /* 0xffffff9000b87947 */ /* 0x000fea000383ffff */
.L_x_25:
[----:B-1----:R-:W-:-:S04]  /*8a60*/  IMAD.U32 R15, RZ, RZ, UR6 ;  /* 0x00000006ff0f7e24 */ /* 0x002fc8000f8e00ff */
[----:B------:R1:W3:Y:S03]  /*8a70*/  SYNCS.PHASECHK.TRANS64.TRYWAIT P1, [R15+URZ], R14 ;  /* 0x0000000e0f0075a7 */ /* 0x0002e6000802017f */
[----:B---3--:R-:W-:Y:S05]  /*8a80*/  @!P1 NANOSLEEP.SYNCS 0x989680 ;  /* 0x009896800000995d */ /* 0x008fea0003900000 */
[----:B------:R-:W3:Y:S02]  /*8a90*/  @!P1 SYNCS.PHASECHK.TRANS64 P1, [R15+URZ], R14 ;  /* 0x0000000e0f0095a7 */ /* 0x000ee4000802007f */
[----:B---3--:R-:W-:Y:S05]  /*8aa0*/  @!P1 BRA `(.L_x_25) ;  /* 0xfffffffc00ec9947 */ /* 0x008fea000383ffff */
[----:B------:R-:W-:Y:S05]  /*8ab0*/  BRA `(.L_x_24) ;  /* 0xffffff9400647947 */ /* 0x000fea000383ffff */
.L_x_31:
[----:B-1----:R-:W-:-:S04]  /*8ac0*/  IMAD.U32 R19, RZ, RZ, UR9 ;  /* 0x00000009ff137e24 */ /* 0x002fc8000f8e00ff */
[----:B------:R1:W3:Y:S03]  /*8ad0*/  SYNCS.PHASECHK.TRANS64.TRYWAIT P1, [R19+URZ], R18 ;  /* 0x00000012130075a7 */ /* 0x0002e6000802017f */
[----:B---3--:R-:W-:Y:S05]  /*8ae0*/  @!P1 NANOSLEEP.SYNCS 0x989680 ;  /* 0x009896800000995d */ /* 0x008fea0003900000 */
[----:B------:R-:W3:Y:S02]  /*8af0*/  @!P1 SYNCS.PHASECHK.TRANS64 P1, [R19+URZ], R18 ;  /* 0x00000012130095a7 */ /* 0x000ee4000802007f */
[----:B---3--:R-:W-:Y:S05]  /*8b00*/  @!P1 BRA `(.L_x_31) ;  /* 0xfffffffc00ec9947 */ /* 0x008fea000383ffff */
[----:B------:R-:W-:Y:S05]  /*8b10*/  BRA `(.L_x_30) ;  /* 0xffffff9800a87947 */ /* 0x000fea000383ffff */
.L_x_39:
[----:B01----:R-:W-:-:S04]  /*8b20*/  IMAD.U32 R15, RZ, RZ, UR15 ;  /* 0x0000000fff0f7e24 */ /* 0x003fc8000f8e00ff */
[----:B------:R0:W1:Y:S03]  /*8b30*/  SYNCS.PHASECHK.TRANS64.TRYWAIT P1, [R15+URZ+0x8], R14 ;  /* 0x0000080e0f0075a7 */ /* 0x000066000802017f */
[----:B-1----:R-:W-:Y:S05]  /*8b40*/  @!P1 NANOSLEEP.SYNCS 0x989680 ;  /* 0x009896800000995d */ /* 0x002fea0003900000 */
[----:B------:R-:W1:Y:S02]  /*8b50*/  @!P1 SYNCS.PHASECHK.TRANS64 P1, [R15+URZ+0x8], R14 ;  /* 0x0000080e0f0095a7 */ /* 0x000e64000802007f */
[----:B-1----:R-:W-:Y:S05]  /*8b60*/  @!P1 BRA `(.L_x_39) ;  /* 0xfffffffc00ec9947 */ /* 0x002fea000383ffff */
[----:B------:R-:W-:Y:S05]  /*8b70*/  BRA `(.L_x_185) ;  /* 0xffffffa000d87947 */ /* 0x000fea000383ffff */
.L_x_112:
[----:B------:R-:W-:Y:S01]  /*8b80*/  BSSY B1, `(.L_x_186) ;  /* 0x0000006000017945 */ /* 0x000fe20003800000 */
[----:B------:R-:W-:-:S07]  /*8b90*/  IMAD.MOV.U32 R10, RZ, RZ, -0x1 ;  /* 0xffffffffff0a7424 */ /* 0x000fce00078e00ff */
[----:B------:R-:W-:Y:S05]  /*8ba0*/  WARPSYNC.COLLECTIVE R10, `(.L_x_187) ;  /* 0x000000000a0c7348 */ /* 0x000fea0003c00000 */
[----:B------:R-:W-:Y:S02]  /*8bb0*/  ELECT P1, UR62, PT ;  /* 0x00000000003e782f */ /* 0x000fe40003820000 */
[----:B------:R-:W-:Y:S01]  /*8bc0*/  MOV R10, UR62 ;  /* 0x0000003e000a7c02 */ /* 0x000fe20008000f00 */
[----:B------:R-:W-:Y:S10]  /*8bd0*/  ENDCOLLECTIVE ;  /* 0x000000000000791b */ /* 0x000ff40003800000 */
.L_x_187:
[----:B------:R-:W-:Y:S05]  /*8be0*/  BSYNC B1 ;  /* 0x0000000000017941 */ /* 0x000fea0003800000 */
.L_x_186:
[----:B------:R-:W-:Y:S05]  /*8bf0*/  BRA `(.L_x_188) ;  /* 0xffffffd000b07947 */ /* 0x000fea000383ffff */
.L_x_115:
[----:B0-----:R0:W1:Y:S02]  /*8c00*/  SYNCS.PHASECHK.TRANS64.TRYWAIT P1, [R19+URZ+0x1c0], R10 ;  /* 0x0001c00a130075a7 */ /* 0x001064000802017f */
[----:B-1----:R-:W-:Y:S05]  /*8c10*/  @!P1 NANOSLEEP.SYNCS 0x989680 ;  /* 0x009896800000995d */ /* 0x002fea0003900000 */
[----:B------:R-:W1:Y:S02]  /*8c20*/  @!P1 SYNCS.PHASECHK.TRANS64 P1, [R19+URZ+0x1c0], R10 ;  /* 0x0001c00a130095a7 */ /* 0x000e64000802007f */
[----:B-1----:R-:W-:Y:S05]  /*8c30*/  @!P1 BRA `(.L_x_115) ;  /* 0xfffffffc00f09947 */ /* 0x002fea000383ffff */
[----:B------:R-:W-:Y:S05]  /*8c40*/  BRA `(.L_x_189) ;  /* 0xffffffd000ec7947 */ /* 0x000fea000383ffff */
.L_x_124:
[----:B------:R-:W-:Y:S01]  /*8c50*/  BSSY B0, `(.L_x_190) ;  /* 0x0000006000007945 */ /* 0x000fe20003800000 */
[----:B------:R-:W-:-:S07]  /*8c60*/  IMAD.MOV.U32 R10, RZ, RZ, -0x1 ;  /* 0xffffffffff0a7424 */ /* 0x000fce00078e00ff */
[----:B------:R-:W-:Y:S05]  /*8c70*/  WARPSYNC.COLLECTIVE R10, `(.L_x_191) ;  /* 0x000000000a0c7348 */ /* 0x000fea0003c00000 */
[----:B------:R-:W-:Y:S02]  /*8c80*/  ELECT P1, UR62, PT ;  /* 0x00000000003e782f */ /* 0x000fe40003820000 */
[----:B------:R-:W-:Y:S01]  /*8c90*/  MOV R10, UR62 ;  /* 0x0000003e000a7c02 */ /* 0x000fe20008000f00 */
[----:B------:R-:W-:Y:S10]  /*8ca0*/  ENDCOLLECTIVE ;  /* 0x000000000000791b */ /* 0x000ff40003800000 */
.L_x_191:
[----:B------:R-:W-:Y:S05]  /*8cb0*/  BSYNC B0 ;  /* 0x0000000000007941 */ /* 0x000fea0003800000 */
.L_x_190:
[----:B------:R-:W-:Y:S01]  /*8cc0*/  PLOP3.LUT P0, PT, P1, PT, PT, 0x80, 0x0 ;  /* 0x000000000000781c */ /* 0x000fe20000f0f070 */
[----:B------:R-:W-:-:S12]  /*8cd0*/  BRA `(.L_x_192) ;  /* 0xffffffdc00447947 */ /* 0x000fd8000383ffff */
.L_x_128:
[----:B0-----:R0:W1:Y:S02]  /*8ce0*/  SYNCS.PHASECHK.TRANS64.TRYWAIT P0, [R5+URZ], R2 ;  /* 0x00000002050075a7 */ /* 0x001064000800017f */
[----:B-1----:R-:W-:Y:S05]  /*8cf0*/  @!P0 NANOSLEEP.SYNCS 0x989680 ;  /* 0x009896800000895d */ /* 0x002fea0003900000 */
[----:B------:R-:W1:Y:S02]  /*8d00*/  @!P0 SYNCS.PHASECHK.TRANS64 P0, [R5+URZ], R2 ;  /* 0x00000002050085a7 */ /* 0x000e64000800007f */
[----:B-1----:R-:W-:Y:S05]  /*8d10*/  @!P0 BRA `(.L_x_128) ;  /* 0xfffffffc00f08947 */ /* 0x002fea000383ffff */
[----:B------:R-:W-:Y:S05]  /*8d20*/  BRA `(.L_x_193) ;  /* 0xffffffdc00847947 */ /* 0x000fea000383ffff */
.L_x_129:
[----:B0-----:R0:W1:Y:S02]  /*8d30*/  SYNCS.PHASECHK.TRANS64.TRYWAIT P0, [R7+URZ], R4 ;  /* 0x00000004070075a7 */ /* 0x001064000800017f */
[----:B-1----:R-:W-:Y:S05]  /*8d40*/  @!P0 NANOSLEEP.SYNCS 0x989680 ;  /* 0x009896800000895d */ /* 0x002fea0003900000 */
[----:B------:R-:W1:Y:S02]  /*8d50*/  @!P0 SYNCS.PHASECHK.TRANS64 P0, [R7+URZ], R4 ;  /* 0x00000004070085a7 */ /* 0x000e64000800007f */
[----:B-1----:R-:W-:Y:S05]  /*8d60*/  @!P0 BRA `(.L_x_129) ;  /* 0xfffffffc00f08947 */ /* 0x002fea000383ffff */
[----:B------:R-:W-:Y:S05]  /*8d70*/  BRA `(.L_x_194) ;  /* 0xffffffdc00947947 */ /* 0x000fea000383ffff */
.L_x_130:
[----:B0-----:R0:W1:Y:S02]  /*8d80*/  SYNCS.PHASECHK.TRANS64.TRYWAIT P0, [R6+URZ], R5 ;  /* 0x00000005060075a7 */ /* 0x001064000800017f */
[----:B-1----:R-:W-:Y:S05]  /*8d90*/  @!P0 NANOSLEEP.SYNCS 0x989680 ;  /* 0x009896800000895d */ /* 0x002fea0003900000 */
[----:B------:R-:W1:Y:S02]  /*8da0*/  @!P0 SYNCS.PHASECHK.TRANS64 P0, [R6+URZ], R5 ;  /* 0x00000005060085a7 */ /* 0x000e64000800007f */
[----:B-1----:R-:W-:Y:S05]  /*8db0*/  @!P0 BRA `(.L_x_130) ;  /* 0xfffffffc00f08947 */ /* 0x002fea000383ffff */
[----:B------:R-:W-:Y:S05]  /*8dc0*/  BRA `(.L_x_195) ;  /* 0xffffffdc00a47947 */ /* 0x000fea000383ffff */
.L_x_131:
[----:B0-----:R0:W1:Y:S02]  /*8dd0*/  SYNCS.PHASECHK.TRANS64.TRYWAIT P0, [R9+URZ], R4 ;  /* 0x00000004090075a7 */ /* 0x001064000800017f */
[----:B-1----:R-:W-:Y:S05]  /*8de0*/  @!P0 NANOSLEEP.SYNCS 0x989680 ;  /* 0x009896800000895d */ /* 0x002fea0003900000 */
[----:B------:R-:W1:Y:S02]  /*8df0*/  @!P0 SYNCS.PHASECHK.TRANS64 P0, [R9+URZ], R4 ;  /* 0x00000004090085a7 */ /* 0x000e64000800007f */
[----:B-1----:R-:W-:Y:S05]  /*8e00*/  @!P0 BRA `(.L_x_131) ;  /* 0xfffffffc00f08947 */ /* 0x002fea000383ffff */
[----:B------:R-:W-:Y:S05]  /*8e10*/  BRA `(.L_x_196) ;  /* 0xffffffdc00b47947 */ /* 0x000fea000383ffff */
.L_x_132:
[----:B0-----:R0:W1:Y:S02]  /*8e20*/  SYNCS.PHASECHK.TRANS64.TRYWAIT P0, [R6+URZ], R5 ;  /* 0x00000005060075a7 */ /* 0x001064000800017f */
[----:B-1----:R-:W-:Y:S05]  /*8e30*/  @!P0 NANOSLEEP.SYNCS 0x989680 ;  /* 0x009896800000895d */ /* 0x002fea0003900000 */
[----:B------:R-:W1:Y:S02]  /*8e40*/  @!P0 SYNCS.PHASECHK.TRANS64 P0, [R6+URZ], R5 ;  /* 0x00000005060085a7 */ /* 0x000e64000800007f */
[----:B-1----:R-:W-:Y:S05]  /*8e50*/  @!P0 BRA `(.L_x_132) ;  /* 0xfffffffc00f08947 */ /* 0x002fea000383ffff */
[----:B------:R-:W-:Y:S05]  /*8e60*/  BRA `(.L_x_197) ;  /* 0xffffffdc00c47947 */ /* 0x000fea000383ffff */
.L_x_133:
[----:B0-----:R0:W1:Y:S02]  /*8e70*/  SYNCS.PHASECHK.TRANS64.TRYWAIT P0, [R9+URZ], R4 ;  /* 0x00000004090075a7 */ /* 0x001064000800017f */
[----:B-1----:R-:W-:Y:S05]  /*8e80*/  @!P0 NANOSLEEP.SYNCS 0x989680 ;  /* 0x009896800000895d */ /* 0x002fea0003900000 */
[----:B------:R-:W1:Y:S02]  /*8e90*/  @!P0 SYNCS.PHASECHK.TRANS64 P0, [R9+URZ], R4 ;  /* 0x00000004090085a7 */ /* 0x000e64000800007f */
[----:B-1----:R-:W-:Y:S05]  /*8ea0*/  @!P0 BRA `(.L_x_133) ;  /* 0xfffffffc00f08947 */ /* 0x002fea000383ffff */
[----:B------:R-:W-:Y:S05]  /*8eb0*/  BRA `(.L_x_198) ;  /* 0xffffffdc00d47947 */ /* 0x000fea000383ffff */
.L_x_134:
[----:B0-----:R0:W1:Y:S02]  /*8ec0*/  SYNCS.PHASECHK.TRANS64.TRYWAIT P0, [R6+URZ], R5 ;  /* 0x00000005060075a7 */ /* 0x001064000800017f */
[----:B-1----:R-:W-:Y:S05]  /*8ed0*/  @!P0 NANOSLEEP.SYNCS 0x989680 ;  /* 0x009896800000895d */ /* 0x002fea0003900000 */
[----:B------:R-:W1:Y:S02]  /*8ee0*/  @!P0 SYNCS.PHASECHK.TRANS64 P0, [R6+URZ], R5 ;  /* 0x00000005060085a7 */ /* 0x000e64000800007f */
[----:B-1----:R-:W-:Y:S05]  /*8ef0*/  @!P0 BRA `(.L_x_134) ;  /* 0xfffffffc00f08947 */ /* 0x002fea000383ffff */
[----:B------:R-:W-:Y:S05]  /*8f00*/  BRA `(.L_x_199) ;  /* 0xffffffdc00e47947 */ /* 0x000fea000383ffff */
.L_x_135:
[----:B0-----:R0:W1:Y:S02]  /*8f10*/  SYNCS.PHASECHK.TRANS64.TRYWAIT P0, [R9+URZ], R4 ;  /* 0x00000004090075a7 */ /* 0x001064000800017f */
[----:B-1----:R-:W-:Y:S05]  /*8f20*/  @!P0 NANOSLEEP.SYNCS 0x989680 ;  /* 0x009896800000895d */ /* 0x002fea0003900000 */
[----:B------:R-:W1:Y:S02]  /*8f30*/  @!P0 SYNCS.PHASECHK.TRANS64 P0, [R9+URZ], R4 ;  /* 0x00000004090085a7 */ /* 0x000e64000800007f */
[----:B-1----:R-:W-:Y:S05]  /*8f40*/  @!P0 BRA `(.L_x_135) ;  /* 0xfffffffc00f08947 */ /* 0x002fea000383ffff */
[----:B------:R-:W-:Y:S05]  /*8f50*/  BRA `(.L_x_200) ;  /* 0xffffffdc00f47947 */ /* 0x000fea000383ffff */
.L_x_136:
[----:B0-----:R0:W1:Y:S02]  /*8f60*/  SYNCS.PHASECHK.TRANS64.TRYWAIT P0, [R6+URZ], R5 ;  /* 0x00000005060075a7 */ /* 0x001064000800017f */
[----:B-1----:R-:W-:Y:S05]  /*8f70*/  @!P0 NANOSLEEP.SYNCS 0x989680 ;  /* 0x009896800000895d */ /* 0x002fea0003900000 */
[----:B------:R-:W1:Y:S02]  /*8f80*/  @!P0 SYNCS.PHASECHK.TRANS64 P0, [R6+URZ], R5 ;  /* 0x00000005060085a7 */ /* 0x000e64000800007f */
[----:B-1----:R-:W-:Y:S05]  /*8f90*/  @!P0 BRA `(.L_x_136) ;  /* 0xfffffffc00f08947 */ /* 0x002fea000383ffff */
[----:B------:R-:W-:Y:S05]  /*8fa0*/  BRA `(.L_x_201) ;  /* 0xffffffe000047947 */ /* 0x000fea000383ffff */
.L_x_137:
[----:B0-----:R0:W1:Y:S02]  /*8fb0*/  SYNCS.PHASECHK.TRANS64.TRYWAIT P0, [R9+URZ], R4 ;  /* 0x00000004090075a7 */ /* 0x001064000800017f */
[----:B-1----:R-:W-:Y:S05]  /*8fc0*/  @!P0 NANOSLEEP.SYNCS 0x989680 ;  /* 0x009896800000895d */ /* 0x002fea0003900000 */
[----:B------:R-:W1:Y:S02]  /*8fd0*/  @!P0 SYNCS.PHASECHK.TRANS64 P0, [R9+URZ], R4 ;  /* 0x00000004090085a7 */ /* 0x000e64000800007f */
[----:B-1----:R-:W-:Y:S05]  /*8fe0*/  @!P0 BRA `(.L_x_137) ;  /* 0xfffffffc00f08947 */ /* 0x002fea000383ffff */
[----:B------:R-:W-:Y:S05]  /*8ff0*/  BRA `(.L_x_202) ;  /* 0xffffffe000147947 */ /* 0x000fea000383ffff */
.L_x_138:
[----:B0-----:R0:W1:Y:S02]  /*9000*/  SYNCS.PHASECHK.TRANS64.TRYWAIT P0, [R6+URZ], R5 ;  /* 0x00000005060075a7 */ /* 0x001064000800017f */
[----:B-1----:R-:W-:Y:S05]  /*9010*/  @!P0 NANOSLEEP.SYNCS 0x989680 ;  /* 0x009896800000895d */ /* 0x002fea0003900000 */
[----:B------:R-:W1:Y:S02]  /*9020*/  @!P0 SYNCS.PHASECHK.TRANS64 P0, [R6+URZ], R5 ;  /* 0x00000005060085a7 */ /* 0x000e64000800007f */
[----:B-1----:R-:W-:Y:S05]  /*9030*/  @!P0 BRA `(.L_x_138) ;  /* 0xfffffffc00f08947 */ /* 0x002fea000383ffff */
[----:B------:R-:W-:Y:S05]  /*9040*/  BRA `(.L_x_203) ;  /* 0xffffffe000247947 */ /* 0x000fea000383ffff */
.L_x_139:
[----:B0-----:R0:W1:Y:S02]  /*9050*/  SYNCS.PHASECHK.TRANS64.TRYWAIT P0, [R9+URZ], R4 ;  /* 0x00000004090075a7 */ /* 0x001064000800017f */
[----:B-1----:R-:W-:Y:S05]  /*9060*/  @!P0 NANOSLEEP.SYNCS 0x989680 ;  /* 0x009896800000895d */ /* 0x002fea0003900000 */
[----:B------:R-:W1:Y:S02]  /*9070*/  @!P0 SYNCS.PHASECHK.TRANS64 P0, [R9+URZ], R4 ;  /* 0x00000004090085a7 */ /* 0x000e64000800007f */
[----:B-1----:R-:W-:Y:S05]  /*9080*/  @!P0 BRA `(.L_x_139) ;  /* 0xfffffffc00f08947 */ /* 0x002fea000383ffff */
[----:B------:R-:W-:Y:S05]  /*9090*/  BRA `(.L_x_204) ;  /* 0xffffffe000347947 */ /* 0x000fea000383ffff */
.L_x_140:
[----:B0-----:R0:W1:Y:S02]  /*90a0*/  SYNCS.PHASECHK.TRANS64.TRYWAIT P0, [R6+URZ], R5 ;  /* 0x00000005060075a7 */ /* 0x001064000800017f */
[----:B-1----:R-:W-:Y:S05]  /*90b0*/  @!P0 NANOSLEEP.SYNCS 0x989680 ;  /* 0x009896800000895d */ /* 0x002fea0003900000 */
[----:B------:R-:W1:Y:S02]  /*90c0*/  @!P0 SYNCS.PHASECHK.TRANS64 P0, [R6+URZ], R5 ;  /* 0x00000005060085a7 */ /* 0x000e64000800007f */
[----:B-1----:R-:W-:Y:S05]  /*90d0*/  @!P0 BRA `(.L_x_140) ;  /* 0xfffffffc00f08947 */ /* 0x002fea000383ffff */
[----:B------:R-:W-:Y:S05]  /*90e0*/  BRA `(.L_x_205) ;  /* 0xffffffe000447947 */ /* 0x000fea000383ffff */
.L_x_141:
[----:B0-----:R0:W1:Y:S02]  /*90f0*/  SYNCS.PHASECHK.TRANS64.TRYWAIT P0, [R9+URZ], R4 ;  /* 0x00000004090075a7 */ /* 0x001064000800017f */
[----:B-1----:R-:W-:Y:S05]  /*9100*/  @!P0 NANOSLEEP.SYNCS 0x989680 ;  /* 0x009896800000895d */ /* 0x002fea0003900000 */
[----:B------:R-:W1:Y:S02]  /*9110*/  @!P0 SYNCS.PHASECHK.TRANS64 P0, [R9+URZ], R4 ;  /* 0x00000004090085a7 */ /* 0x000e64000800007f */
[----:B-1----:R-:W-:Y:S05]  /*9120*/  @!P0 BRA `(.L_x_141) ;  /* 0xfffffffc00f08947 */ /* 0x002fea000383ffff */
[----:B------:R-:W-:Y:S05]  /*9130*/  BRA `(.L_x_206) ;  /* 0xffffffe000547947 */ /* 0x000fea000383ffff */
.L_x_142:
[----:B0-----:R0:W1:Y:S02]  /*9140*/  SYNCS.PHASECHK.TRANS64.TRYWAIT P0, [R6+URZ], R5 ;  /* 0x00000005060075a7 */ /* 0x001064000800017f */
[----:B-1----:R-:W-:Y:S05]  /*9150*/  @!P0 NANOSLEEP.SYNCS 0x989680 ;  /* 0x009896800000895d */ /* 0x002fea0003900000 */
[----:B------:R-:W1:Y:S02]  /*9160*/  @!P0 SYNCS.PHASECHK.TRANS64 P0, [R6+URZ], R5 ;  /* 0x00000005060085a7 */ /* 0x000e64000800007f */
[----:B-1----:R-:W-:Y:S05]  /*9170*/  @!P0 BRA `(.L_x_142) ;  /* 0xfffffffc00f08947 */ /* 0x002fea000383ffff */
[----:B------:R-:W-:Y:S05]  /*9180*/  BRA `(.L_x_207) ;  /* 0xffffffe000647947 */ /* 0x000fea000383ffff */
.L_x_143:
[----:B0-----:R0:W1:Y:S02]  /*9190*/  SYNCS.PHASECHK.TRANS64.TRYWAIT P0, [R9+URZ], R4 ;  /* 0x00000004090075a7 */ /* 0x001064000800017f */
[----:B-1----:R-:W-:Y:S05]  /*91a0*/  @!P0 NANOSLEEP.SYNCS 0x989680 ;  /* 0x009896800000895d */ /* 0x002fea0003900000 */
[----:B------:R-:W1:Y:S02]  /*91b0*/  @!P0 SYNCS.PHASECHK.TRANS64 P0, [R9+URZ], R4 ;  /* 0x00000004090085a7 */ /* 0x000e64000800007f */
[----:B-1----:R-:W-:Y:S05]  /*91c0*/  @!P0 BRA `(.L_x_143) ;  /* 0xfffffffc00f08947 */ /* 0x002fea000383ffff */
[----:B------:R-:W-:Y:S05]  /*91d0*/  BRA `(.L_x_208) ;  /* 0xffffffe000747947 */ /* 0x000fea000383ffff */
.L_x_144:
[----:B0-----:R0:W1:Y:S02]  /*91e0*/  SYNCS.PHASECHK.TRANS64.TRYWAIT P0, [R6+URZ], R5 ;  /* 0x00000005060075a7 */ /* 0x001064000800017f */
[----:B-1----:R-:W-:Y:S05]  /*91f0*/  @!P0 NANOSLEEP.SYNCS 0x989680 ;  /* 0x009896800000895d */ /* 0x002fea0003900000 */
[----:B------:R-:W1:Y:S02]  /*9200*/  @!P0 SYNCS.PHASECHK.TRANS64 P0, [R6+URZ], R5 ;  /* 0x00000005060085a7 */ /* 0x000e64000800007f */
[----:B-1----:R-:W-:Y:S05]  /*9210*/  @!P0 BRA `(.L_x_144) ;  /* 0xfffffffc00f08947 */ /* 0x002fea000383ffff */
[----:B------:R-:W-:Y:S05]  /*9220*/  BRA `(.L_x_209) ;  /* 0xffffffe000847947 */ /* 0x000fea000383ffff */
.L_x_145:
[----:B0-----:R0:W1:Y:S02]  /*9230*/  SYNCS.PHASECHK.TRANS64.TRYWAIT P0, [R9+URZ], R4 ;  /* 0x00000004090075a7 */ /* 0x001064000800017f */
[----:B-1----:R-:W-:Y:S05]  /*9240*/  @!P0 NANOSLEEP.SYNCS 0x989680 ;  /* 0x009896800000895d */ /* 0x002fea0003900000 */
[----:B------:R-:W1:Y:S02]  /*9250*/  @!P0 SYNCS.PHASECHK.TRANS64 P0, [R9+URZ], R4 ;  /* 0x00000004090085a7 */ /* 0x000e64000800007f */
[----:B-1----:R-:W-:Y:S05]  /*9260*/  @!P0 BRA `(.L_x_145) ;  /* 0xfffffffc00f08947 */ /* 0x002fea000383ffff */
[----:B------:R-:W-:Y:S05]  /*9270*/  BRA `(.L_x_210) ;  /* 0xffffffe000947947 */ /* 0x000fea000383ffff */
.L_x_146:
[----:B0-----:R0:W1:Y:S02]  /*9280*/  SYNCS.PHASECHK.TRANS64.TRYWAIT P0, [R6+URZ], R5 ;  /* 0x00000005060075a7 */ /* 0x001064000800017f */
[----:B-1----:R-:W-:Y:S05]  /*9290*/  @!P0 NANOSLEEP.SYNCS 0x989680 ;  /* 0x009896800000895d */ /* 0x002fea0003900000 */
[----:B------:R-:W1:Y:S02]  /*92a0*/  @!P0 SYNCS.PHASECHK.TRANS64 P0, [R6+URZ], R5 ;  /* 0x00000005060085a7 */ /* 0x000e64000800007f */
[----:B-1----:R-:W-:Y:S05]  /*92b0*/  @!P0 BRA `(.L_x_146) ;  /* 0xfffffffc00f08947 */ /* 0x002fea000383ffff */
[----:B------:R-:W-:Y:S05]  /*92c0*/  BRA `(.L_x_211) ;  /* 0xffffffe000a47947 */ /* 0x000fea000383ffff */
.L_x_147:
[----:B0-----:R0:W1:Y:S02]  /*92d0*/  SYNCS.PHASECHK.TRANS64.TRYWAIT P0, [R9+URZ], R4 ;  /* 0x00000004090075a7 */ /* 0x001064000800017f */
[----:B-1----:R-:W-:Y:S05]  /*92e0*/  @!P0 NANOSLEEP.SYNCS 0x989680 ;  /* 0x009896800000895d */ /* 0x002fea0003900000 */
[----:B------:R-:W1:Y:S02]  /*92f0*/  @!P0 SYNCS.PHASECHK.TRANS64 P0, [R9+URZ], R4 ;  /* 0x00000004090085a7 */ /* 0x000e64000800007f */
[----:B-1----:R-:W-:Y:S05]  /*9300*/  @!P0 BRA `(.L_x_147) ;  /* 0xfffffffc00f08947 */ /* 0x002fea000383ffff */
[----:B------:R-:W-:Y:S05]  /*9310*/  BRA `(.L_x_212) ;  /* 0xffffffe000b47947 */ /* 0x000fea000383ffff */
.L_x_148:
[----:B0-----:R0:W1:Y:S02]  /*9320*/  SYNCS.PHASECHK.TRANS64.TRYWAIT P0, [R6+URZ], R5 ;  /* 0x00000005060075a7 */ /* 0x001064000800017f */
[----:B-1----:R-:W-:Y:S05]  /*9330*/  @!P0 NANOSLEEP.SYNCS 0x989680 ;  /* 0x009896800000895d */ /* 0x002fea0003900000 */
[----:B------:R-:W1:Y:S02]  /*9340*/  @!P0 SYNCS.PHASECHK.TRANS64 P0, [R6+URZ], R5 ;  /* 0x00000005060085a7 */ /* 0x000e64000800007f */
[----:B-1----:R-:W-:Y:S05]  /*9350*/  @!P0 BRA `(.L_x_148) ;  /* 0xfffffffc00f08947 */ /* 0x002fea000383ffff */
[----:B------:R-:W-:Y:S05]  /*9360*/  BRA `(.L_x_213) ;  /* 0xffffffe000c47947 */ /* 0x000fea000383ffff */
.L_x_149:
[----:B0-----:R0:W1:Y:S02]  /*9370*/  SYNCS.PHASECHK.TRANS64.TRYWAIT P0, [R9+URZ], R4 ;  /* 0x00000004090075a7 */ /* 0x001064000800017f */
[----:B-1----:R-:W-:Y:S05]  /*9380*/  @!P0 NANOSLEEP.SYNCS 0x989680 ;  /* 0x009896800000895d */ /* 0x002fea0003900000 */
[----:B------:R-:W1:Y:S02]  /*9390*/  @!P0 SYNCS.PHASECHK.TRANS64 P0, [R9+URZ], R4 ;  /* 0x00000004090085a7 */ /* 0x000e64000800007f */
[----:B-1----:R-:W-:Y:S05]  /*93a0*/  @!P0 BRA `(.L_x_149) ;  /* 0xfffffffc00f08947 */ /* 0x002fea000383ffff */
[----:B------:R-:W-:Y:S05]  /*93b0*/  BRA `(.L_x_214) ;  /* 0xffffffe000d47947 */ /* 0x000fea000383ffff */
.L_x_150:
[----:B0-----:R0:W1:Y:S02]  /*93c0*/  SYNCS.PHASECHK.TRANS64.TRYWAIT P0, [R6+URZ], R5 ;  /* 0x00000005060075a7 */ /* 0x001064000800017f */
[----:B-1----:R-:W-:Y:S05]  /*93d0*/  @!P0 NANOSLEEP.SYNCS 0x989680 ;  /* 0x009896800000895d */ /* 0x002fea0003900000 */
[----:B------:R-:W1:Y:S02]  /*93e0*/  @!P0 SYNCS.PHASECHK.TRANS64 P0, [R6+URZ], R5 ;  /* 0x00000005060085a7 */ /* 0x000e64000800007f */
[----:B-1----:R-:W-:Y:S05]  /*93f0*/  @!P0 BRA `(.L_x_150) ;  /* 0xfffffffc00f08947 */ /* 0x002fea000383ffff */
[----:B------:R-:W-:Y:S05]  /*9400*/  BRA `(.L_x_215) ;  /* 0xffffffe000e47947 */ /* 0x000fea000383ffff */
.L_x_151:
[----:B0-----:R0:W1:Y:S02]  /*9410*/  SYNCS.PHASECHK.TRANS64.TRYWAIT P0, [R9+URZ], R4 ;  /* 0x00000004090075a7 */ /* 0x001064000800017f */
[----:B-1----:R-:W-:Y:S05]  /*9420*/  @!P0 NANOSLEEP.SYNCS 0x989680 ;  /* 0x009896800000895d */ /* 0x002fea0003900000 */
[----:B------:R-:W1:Y:S02]  /*9430*/  @!P0 SYNCS.PHASECHK.TRANS64 P0, [R9+URZ], R4 ;  /* 0x00000004090085a7 */ /* 0x000e64000800007f */
[----:B-1----:R-:W-:Y:S05]  /*9440*/  @!P0 BRA `(.L_x_151) ;  /* 0xfffffffc00f08947 */ /* 0x002fea000383ffff */
[----:B------:R-:W-:Y:S05]  /*9450*/  BRA `(.L_x_216) ;  /* 0xffffffe000f47947 */ /* 0x000fea000383ffff */
.L_x_152:
[----:B0-----:R0:W1:Y:S02]  /*9460*/  SYNCS.PHASECHK.TRANS64.TRYWAIT P0, [R6+URZ], R5 ;  /* 0x00000005060075a7 */ /* 0x001064000800017f */
[----:B-1----:R-:W-:Y:S05]  /*9470*/  @!P0 NANOSLEEP.SYNCS 0x989680 ;  /* 0x009896800000895d */ /* 0x002fea0003900000 */
[----:B------:R-:W1:Y:S02]  /*9480*/  @!P0 SYNCS.PHASECHK.TRANS64 P0, [R6+URZ], R5 ;  /* 0x00000005060085a7 */ /* 0x000e64000800007f */
[----:B-1----:R-:W-:Y:S05]  /*9490*/  @!P0 BRA `(.L_x_152) ;  /* 0xfffffffc00f08947 */ /* 0x002fea000383ffff */
[----:B------:R-:W-:Y:S05]  /*94a0*/  BRA `(.L_x_217) ;  /* 0xffffffe400047947 */ /* 0x000fea000383ffff */
.L_x_153:
[----:B0-----:R0:W1:Y:S02]  /*94b0*/  SYNCS.PHASECHK.TRANS64.TRYWAIT P0, [R9+URZ], R4 ;  /* 0x00000004090075a7 */ /* 0x001064000800017f */
[----:B-1----:R-:W-:Y:S05]  /*94c0*/  @!P0 NANOSLEEP.SYNCS 0x989680 ;  /* 0x009896800000895d */ /* 0x002fea0003900000 */
[----:B------:R-:W1:Y:S02]  /*94d0*/  @!P0 SYNCS.PHASECHK.TRANS64 P0, [R9+URZ], R4 ;  /* 0x00000004090085a7 */ /* 0x000e64000800007f */
[----:B-1----:R-:W-:Y:S05]  /*94e0*/  @!P0 BRA `(.L_x_153) ;  /* 0xfffffffc00f08947 */ /* 0x002fea000383ffff */
[----:B------:R-:W-:Y:S05]  /*94f0*/  BRA `(.L_x_218) ;  /* 0xffffffe400147947 */ /* 0x000fea000383ffff */
.L_x_154:
[----:B0-----:R0:W1:Y:S02]  /*9500*/  SYNCS.PHASECHK.TRANS64.TRYWAIT P0, [R6+URZ], R5 ;  /* 0x00000005060075a7 */ /* 0x001064000800017f */
[----:B-1----:R-:W-:Y:S05]  /*9510*/  @!P0 NANOSLEEP.SYNCS 0x989680 ;  /* 0x009896800000895d */ /* 0x002fea0003900000 */
[----:B------:R-:W1:Y:S02]  /*9520*/  @!P0 SYNCS.PHASECHK.TRANS64 P0, [R6+URZ], R5 ;  /* 0x00000005060085a7 */ /* 0x000e64000800007f */
[----:B-1----:R-:W-:Y:S05]  /*9530*/  @!P0 BRA `(.L_x_154) ;  /* 0xfffffffc00f08947 */ /* 0x002fea000383ffff */
[----:B------:R-:W-:Y:S05]  /*9540*/  BRA `(.L_x_219) ;  /* 0xffffffe400247947 */ /* 0x000fea000383ffff */
.L_x_155:
[----:B0-----:R0:W1:Y:S02]  /*9550*/  SYNCS.PHASECHK.TRANS64.TRYWAIT P0, [R9+URZ], R4 ;  /* 0x00000004090075a7 */ /* 0x001064000800017f */
[----:B-1----:R-:W-:Y:S05]  /*9560*/  @!P0 NANOSLEEP.SYNCS 0x989680 ;  /* 0x009896800000895d */ /* 0x002fea0003900000 */
[----:B------:R-:W1:Y:S02]  /*9570*/  @!P0 SYNCS.PHASECHK.TRANS64 P0, [R9+URZ], R4 ;  /* 0x00000004090085a7 */ /* 0x000e64000800007f */
[----:B-1----:R-:W-:Y:S05]  /*9580*/  @!P0 BRA `(.L_x_155) ;  /* 0xfffffffc00f08947 */ /* 0x002fea000383ffff */
[----:B------:R-:W-:Y:S05]  /*9590*/  BRA `(.L_x_220) ;  /* 0xffffffe400347947 */ /* 0x000fea000383ffff */
.L_x_156:
[----:B0-----:R0:W1:Y:S02]  /*95a0*/  SYNCS.PHASECHK.TRANS64.TRYWAIT P0, [R6+URZ], R5 ;  /* 0x00000005060075a7 */ /* 0x001064000800017f */
[----:B-1----:R-:W-:Y:S05]  /*95b0*/  @!P0 NANOSLEEP.SYNCS 0x989680 ;  /* 0x009896800000895d */ /* 0x002fea0003900000 */
[----:B------:R-:W1:Y:S02]  /*95c0*/  @!P0 SYNCS.PHASECHK.TRANS64 P0, [R6+URZ], R5 ;  /* 0x00000005060085a7 */ /* 0x000e64000800007f */
[----:B-1----:R-:W-:Y:S05]  /*95d0*/  @!P0 BRA `(.L_x_156) ;  /* 0xfffffffc00f08947 */ /* 0x002fea000383ffff */
[----:B------:R-:W-:Y:S05]  /*95e0*/  BRA `(.L_x_221) ;  /* 0xffffffe400447947 */ /* 0x000fea000383ffff */
.L_x_157:
[----:B0-----:R0:W1:Y:S02]  /*95f0*/  SYNCS.PHASECHK.TRANS64.TRYWAIT P0, [R9+URZ], R4 ;  /* 0x00000004090075a7 */ /* 0x001064000800017f */
[----:B-1----:R-:W-:Y:S05]  /*9600*/  @!P0 NANOSLEEP.SYNCS 0x989680 ;  /* 0x009896800000895d */ /* 0x002fea0003900000 */
[----:B------:R-:W1:Y:S02]  /*9610*/  @!P0 SYNCS.PHASECHK.TRANS64 P0, [R9+URZ], R4 ;  /* 0x00000004090085a7 */ /* 0x000e64000800007f */
[----:B-1----:R-:W-:Y:S05]  /*9620*/  @!P0 BRA `(.L_x_157) ;  /* 0xfffffffc00f08947 */ /* 0x002fea000383ffff */
[----:B------:R-:W-:Y:S05]  /*9630*/  BRA `(.L_x_222) ;  /* 0xffffffe400547947 */ /* 0x000fea000383ffff */
.L_x_158:
[----:B0-----:R0:W1:Y:S02]  /*9640*/  SYNCS.PHASECHK.TRANS64.TRYWAIT P0, [R6+URZ], R5 ;  /* 0x00000005060075a7 */ /* 0x001064000800017f */
[----:B-1----:R-:W-:Y:S05]  /*9650*/  @!P0 NANOSLEEP.SYNCS 0x989680 ;  /* 0x009896800000895d */ /* 0x002fea0003900000 */
[----:B------:R-:W1:Y:S02]  /*9660*/  @!P0 SYNCS.PHASECHK.TRANS64 P0, [R6+URZ], R5 ;  /* 0x00000005060085a7 */ /* 0x000e64000800007f */
[----:B-1----:R-:W-:Y:S05]  /*9670*/  @!P0 BRA `(.L_x_158) ;  /* 0xfffffffc00f08947 */ /* 0x002fea000383ffff */
[----:B------:R-:W-:Y:S05]  /*9680*/  BRA `(.L_x_223) ;  /* 0xffffffe400647947 */ /* 0x000fea000383ffff */
.L_x_159:
[----:B0-----:R0:W1:Y:S02]  /*9690*/  SYNCS.PHASECHK.TRANS64.TRYWAIT P0, [R9+URZ], R4 ;  /* 0x00000004090075a7 */ /* 0x001064000800017f */
[----:B-1----:R-:W-:Y:S05]  /*96a0*/  @!P0 NANOSLEEP.SYNCS 0x989680 ;  /* 0x009896800000895d */ /* 0x002fea0003900000 */
[----:B------:R-:W1:Y:S02]  /*96b0*/  @!P0 SYNCS.PHASECHK.TRANS64 P0, [R9+URZ], R4 ;  /* 0x00000004090085a7 */ /* 0x000e64000800007f */
[----:B-1----:R-:W-:Y:S05]  /*96c0*/  @!P0 BRA `(.L_x_159) ;  /* 0xfffffffc00f08947 */ /* 0x002fea000383ffff */
[----:B------:R-:W-:Y:S05]  /*96d0*/  BRA `(.L_x_224) ;  /* 0xffffffe400747947 */ /* 0x000fea000383ffff */
.L_x_160:
[----:B0-----:R0:W1:Y:S02]  /*96e0*/  SYNCS.PHASECHK.TRANS64.TRYWAIT P0, [R6+URZ], R5 ;  /* 0x00000005060075a7 */ /* 0x001064000800017f */
[----:B-1----:R-:W-:Y:S05]  /*96f0*/  @!P0 NANOSLEEP.SYNCS 0x989680 ;  /* 0x009896800000895d */ /* 0x002fea0003900000 */
[----:B------:R-:W1:Y:S02]  /*9700*/  @!P0 SYNCS.PHASECHK.TRANS64 P0, [R6+URZ], R5 ;  /* 0x00000005060085a7 */ /* 0x000e64000800007f */
[----:B-1----:R-:W-:Y:S05]  /*9710*/  @!P0 BRA `(.L_x_160) ;  /* 0xfffffffc00f08947 */ /* 0x002fea000383ffff */
[----:B------:R-:W-:Y:S05]  /*9720*/  BRA `(.L_x_225) ;  /* 0xffffffe400847947 */ /* 0x000fea000383ffff */
.L_x_161:
[----:B0-----:R0:W1:Y:S02]  /*9730*/  SYNCS.PHASECHK.TRANS64.TRYWAIT P0, [R9+URZ], R4 ;  /* 0x00000004090075a7 */ /* 0x001064000800017f */
[----:B-1----:R-:W-:Y:S05]  /*9740*/  @!P0 NANOSLEEP.SYNCS 0x989680 ;  /* 0x009896800000895d */ /* 0x002fea0003900000 */
[----:B------:R-:W1:Y:S02]  /*9750*/  @!P0 SYNCS.PHASECHK.TRANS64 P0, [R9+URZ], R4 ;  /* 0x00000004090085a7 */ /* 0x000e64000800007f */
[----:B-1----:R-:W-:Y:S05]  /*9760*/  @!P0 BRA `(.L_x_161) ;  /* 0xfffffffc00f08947 */ /* 0x002fea000383ffff */
[----:B------:R-:W-:Y:S05]  /*9770*/  BRA `(.L_x_226) ;  /* 0xffffffe400947947 */ /* 0x000fea000383ffff */
.L_x_162:
[----:B0-----:R0:W1:Y:S02]  /*9780*/  SYNCS.PHASECHK.TRANS64.TRYWAIT P0, [R6+URZ], R5 ;  /* 0x00000005060075a7 */ /* 0x001064000800017f */
[----:B-1----:R-:W-:Y:S05]  /*9790*/  @!P0 NANOSLEEP.SYNCS 0x989680 ;  /* 0x009896800000895d */ /* 0x002fea0003900000 */
[----:B------:R-:W1:Y:S02]  /*97a0*/  @!P0 SYNCS.PHASECHK.TRANS64 P0, [R6+URZ], R5 ;  /* 0x00000005060085a7 */ /* 0x000e64000800007f */
[----:B-1----:R-:W-:Y:S05]  /*97b0*/  @!P0 BRA `(.L_x_162) ;  /* 0xfffffffc00f08947 */ /* 0x002fea000383ffff */
[----:B------:R-:W-:Y:S05]  /*97c0*/  BRA `(.L_x_227) ;  /* 0xffffffe400a47947 */ /* 0x000fea000383ffff */
.L_x_163:
[----:B0-----:R0:W1:Y:S02]  /*97d0*/  SYNCS.PHASECHK.TRANS64.TRYWAIT P0, [R9+URZ], R4 ;  /* 0x00000004090075a7 */ /* 0x001064000800017f */
[----:B-1----:R-:W-:Y:S05]  /*97e0*/  @!P0 NANOSLEEP.SYNCS 0x989680 ;  /* 0x009896800000895d */ /* 0x002fea0003900000 */
[----:B------:R-:W1:Y:S02]  /*97f0*/  @!P0 SYNCS.PHASECHK.TRANS64 P0, [R9+URZ], R4 ;  /* 0x00000004090085a7 */ /* 0x000e64000800007f */
[----:B-1----:R-:W-:Y:S05]  /*9800*/  @!P0 BRA `(.L_x_163) ;  /* 0xfffffffc00f08947 */ /* 0x002fea000383ffff */
[----:B------:R-:W-:Y:S05]  /*9810*/  BRA `(.L_x_228) ;  /* 0xffffffe400b47947 */ /* 0x000fea000383ffff */
.L_x_164:
[----:B0-----:R0:W1:Y:S02]  /*9820*/  SYNCS.PHASECHK.TRANS64.TRYWAIT P0, [R6+URZ], R5 ;  /* 0x00000005060075a7 */ /* 0x001064000800017f */
[----:B-1----:R-:W-:Y:S05]  /*9830*/  @!P0 NANOSLEEP.SYNCS 0x989680 ;  /* 0x009896800000895d */ /* 0x002fea0003900000 */
[----:B------:R-:W1:Y:S02]  /*9840*/  @!P0 SYNCS.PHASECHK.TRANS64 P0, [R6+URZ], R5 ;  /* 0x00000005060085a7 */ /* 0x000e64000800007f */
[----:B-1----:R-:W-:Y:S05]  /*9850*/  @!P0 BRA `(.L_x_164) ;  /* 0xfffffffc00f08947 */ /* 0x002fea000383ffff */
[----:B------:R-:W-:Y:S05]  /*9860*/  BRA `(.L_x_229) ;  /* 0xffffffe400c47947 */ /* 0x000fea000383ffff */
.L_x_165:
[----:B0-----:R0:W1:Y:S02]  /*9870*/  SYNCS.PHASECHK.TRANS64.TRYWAIT P0, [R9+URZ], R4 ;  /* 0x00000004090075a7 */ /* 0x001064000800017f */
[----:B-1----:R-:W-:Y:S05]  /*9880*/  @!P0 NANOSLEEP.SYNCS 0x989680 ;  /* 0x009896800000895d */ /* 0x002fea0003900000 */
[----:B------:R-:W1:Y:S02]  /*9890*/  @!P0 SYNCS.PHASECHK.TRANS64 P0, [R9+URZ], R4 ;  /* 0x00000004090085a7 */ /* 0x000e64000800007f */
[----:B-1----:R-:W-:Y:S05]  /*98a0*/  @!P0 BRA `(.L_x_165) ;  /* 0xfffffffc00f08947 */ /* 0x002fea000383ffff */
[----:B------:R-:W-:Y:S05]  /*98b0*/  BRA `(.L_x_230) ;  /* 0xffffffe400d47947 */ /* 0x000fea000383ffff */
.L_x_166:
[----:B0-----:R0:W1:Y:S02]  /*98c0*/  SYNCS.PHASECHK.TRANS64.TRYWAIT P0, [R6+URZ], R5 ;  /* 0x00000005060075a7 */ /* 0x001064000800017f */
[----:B-1----:R-:W-:Y:S05]  /*98d0*/  @!P0 NANOSLEEP.SYNCS 0x989680 ;  /* 0x009896800000895d */ /* 0x002fea0003900000 */
[----:B------:R-:W1:Y:S02]  /*98e0*/  @!P0 SYNCS.PHASECHK.TRANS64 P0, [R6+URZ], R5 ;  /* 0x00000005060085a7 */ /* 0x000e64000800007f */
[----:B-1----:R-:W-:Y:S05]  /*98f0*/  @!P0 BRA `(.L_x_166) ;  /* 0xfffffffc00f08947 */ /* 0x002fea000383ffff */
[----:B------:R-:W-:Y:S05]  /*9900*/  BRA `(.L_x_231) ;  /* 0xffffffe400e47947 */ /* 0x000fea000383ffff */
.L_x_167:
[----:B0-----:R0:W1:Y:S02]  /*9910*/  SYNCS.PHASECHK.TRANS64.TRYWAIT P0, [R9+URZ], R4 ;  /* 0x00000004090075a7 */ /* 0x001064000800017f */
[----:B-1----:R-:W-:Y:S05]  /*9920*/  @!P0 NANOSLEEP.SYNCS 0x989680 ;  /* 0x009896800000895d */ /* 0x002fea0003900000 */
[----:B------:R-:W1:Y:S02]  /*9930*/  @!P0 SYNCS.PHASECHK.TRANS64 P0, [R9+URZ], R4 ;  /* 0x00000004090085a7 */ /* 0x000e64000800007f */
[----:B-1----:R-:W-:Y:S05]  /*9940*/  @!P0 BRA `(.L_x_167) ;  /* 0xfffffffc00f08947 */ /* 0x002fea000383ffff */
[----:B------:R-:W-:Y:S05]  /*9950*/  BRA `(.L_x_232) ;  /* 0xffffffe400f47947 */ /* 0x000fea000383ffff */
.L_x_168:
[----:B0-----:R0:W1:Y:S02]  /*9960*/  SYNCS.PHASECHK.TRANS64.TRYWAIT P0, [R6+URZ], R5 ;  /* 0x00000005060075a7 */ /* 0x001064000800017f */
[----:B-1----:R-:W-:Y:S05]  /*9970*/  @!P0 NANOSLEEP.SYNCS 0x989680 ;  /* 0x009896800000895d */ /* 0x002fea0003900000 */
[----:B------:R-:W1:Y:S02]  /*9980*/  @!P0 SYNCS.PHASECHK.TRANS64 P0, [R6+URZ], R5 ;  /* 0x00000005060085a7 */ /* 0x000e64000800007f */
[----:B-1----:R-:W-:Y:S05]  /*9990*/  @!P0 BRA `(.L_x_168) ;  /* 0xfffffffc00f08947 */ /* 0x002fea000383ffff */
[----:B------:R-:W-:Y:S05]  /*99a0*/  BRA `(.L_x_233) ;  /* 0xffffffe800047947 */ /* 0x000fea000383ffff */
.L_x_169:
[----:B0-----:R0:W1:Y:S02]  /*99b0*/  SYNCS.PHASECHK.TRANS64.TRYWAIT P0, [R9+URZ], R4 ;  /* 0x00000004090075a7 */ /* 0x001064000800017f */
[----:B-1----:R-:W-:Y:S05]  /*99c0*/  @!P0 NANOSLEEP.SYNCS 0x989680 ;  /* 0x009896800000895d */ /* 0x002fea0003900000 */
[----:B------:R-:W1:Y:S02]  /*99d0*/  @!P0 SYNCS.PHASECHK.TRANS64 P0, [R9+URZ], R4 ;  /* 0x00000004090085a7 */ /* 0x000e64000800007f */
[----:B-1----:R-:W-:Y:S05]  /*99e0*/  @!P0 BRA `(.L_x_169) ;  /* 0xfffffffc00f08947 */ /* 0x002fea000383ffff */
[----:B------:R-:W-:Y:S05]  /*99f0*/  BRA `(.L_x_234) ;  /* 0xffffffe800147947 */ /* 0x000fea000383ffff */
.L_x_170:
[----:B0-----:R0:W1:Y:S02]  /*9a00*/  SYNCS.PHASECHK.TRANS64.TRYWAIT P0, [R6+URZ], R5 ;  /* 0x00000005060075a7 */ /* 0x001064000800017f */
[----:B-1----:R-:W-:Y:S05]  /*9a10*/  @!P0 NANOSLEEP.SYNCS 0x989680 ;  /* 0x009896800000895d */ /* 0x002fea0003900000 */
[----:B------:R-:W1:Y:S02]  /*9a20*/  @!P0 SYNCS.PHASECHK.TRANS64 P0, [R6+URZ], R5 ;  /* 0x00000005060085a7 */ /* 0x000e64000800007f */
[----:B-1----:R-:W-:Y:S05]  /*9a30*/  @!P0 BRA `(.L_x_170) ;  /* 0xfffffffc00f08947 */ /* 0x002fea000383ffff */
[----:B------:R-:W-:Y:S05]  /*9a40*/  BRA `(.L_x_235) ;  /* 0xffffffe800247947 */ /* 0x000fea000383ffff */
.L_x_171:
[----:B0-----:R0:W1:Y:S02]  /*9a50*/  SYNCS.PHASECHK.TRANS64.TRYWAIT P0, [R9+URZ], R4 ;  /* 0x00000004090075a7 */ /* 0x001064000800017f */
[----:B-1----:R-:W-:Y:S05]  /*9a60*/  @!P0 NANOSLEEP.SYNCS 0x989680 ;  /* 0x009896800000895d */ /* 0x002fea0003900000 */
[----:B------:R-:W1:Y:S02]  /*9a70*/  @!P0 SYNCS.PHASECHK.TRANS64 P0, [R9+URZ], R4 ;  /* 0x00000004090085a7 */ /* 0x000e64000800007f */
[----:B-1----:R-:W-:Y:S05]  /*9a80*/  @!P0 BRA `(.L_x_171) ;  /* 0xfffffffc00f08947 */ /* 0x002fea000383ffff */
[----:B------:R-:W-:Y:S05]  /*9a90*/  BRA `(.L_x_236) ;  /* 0xffffffe800347947 */ /* 0x000fea000383ffff */
.L_x_172:
[----:B0-----:R0:W1:Y:S02]  /*9aa0*/  SYNCS.PHASECHK.TRANS64.TRYWAIT P0, [R6+URZ], R5 ;  /* 0x00000005060075a7 */ /* 0x001064000800017f */
[----:B-1----:R-:W-:Y:S05]  /*9ab0*/  @!P0 NANOSLEEP.SYNCS 0x989680 ;  /* 0x009896800000895d */ /* 0x002fea0003900000 */
[----:B------:R-:W1:Y:S02]  /*9ac0*/  @!P0 SYNCS.PHASECHK.TRANS64 P0, [R6+URZ], R5 ;  /* 0x00000005060085a7 */ /* 0x000e64000800007f */
[----:B-1----:R-:W-:Y:S05]  /*9ad0*/  @!P0 BRA `(.L_x_172) ;  /* 0xfffffffc00f08947 */ /* 0x002fea000383ffff */
[----:B------:R-:W-:Y:S05]  /*9ae0*/  BRA `(.L_x_237) ;  /* 0xffffffe800447947 */ /* 0x000fea000383ffff */
.L_x_173:
[----:B0-----:R0:W1:Y:S02]  /*9af0*/  SYNCS.PHASECHK.TRANS64.TRYWAIT P0, [R9+URZ], R4 ;  /* 0x00000004090075a7 */ /* 0x001064000800017f */
[----:B-1----:R-:W-:Y:S05]  /*9b00*/  @!P0 NANOSLEEP.SYNCS 0x989680 ;  /* 0x009896800000895d */ /* 0x002fea0003900000 */
[----:B------:R-:W1:Y:S02]  /*9b10*/  @!P0 SYNCS.PHASECHK.TRANS64 P0, [R9+URZ], R4 ;  /* 0x00000004090085a7 */ /* 0x000e64000800007f */
[----:B-1----:R-:W-:Y:S05]  /*9b20*/  @!P0 BRA `(.L_x_173) ;  /* 0xfffffffc00f08947 */ /* 0x002fea000383ffff */
[----:B------:R-:W-:Y:S05]  /*9b30*/  BRA `(.L_x_238) ;  /* 0xffffffe800547947 */ /* 0x000fea000383ffff */
.L_x_174:
[----:B0-----:R0:W1:Y:S02]  /*9b40*/  SYNCS.PHASECHK.TRANS64.TRYWAIT P0, [R6+URZ], R5 ;  /* 0x00000005060075a7 */ /* 0x001064000800017f */
[----:B-1----:R-:W-:Y:S05]  /*9b50*/  @!P0 NANOSLEEP.SYNCS 0x989680 ;  /* 0x009896800000895d */ /* 0x002fea0003900000 */
[----:B------:R-:W1:Y:S02]  /*9b60*/  @!P0 SYNCS.PHASECHK.TRANS64 P0, [R6+URZ], R5 ;  /* 0x00000005060085a7 */ /* 0x000e64000800007f */
[----:B-1----:R-:W-:Y:S05]  /*9b70*/  @!P0 BRA `(.L_x_174) ;  /* 0xfffffffc00f08947 */ /* 0x002fea000383ffff */
[----:B------:R-:W-:Y:S05]  /*9b80*/  BRA `(.L_x_239) ;  /* 0xffffffe800647947 */ /* 0x000fea000383ffff */
.L_x_175:
[----:B0-----:R0:W1:Y:S02]  /*9b90*/  SYNCS.PHASECHK.TRANS64.TRYWAIT P0, [R9+URZ], R4 ;  /* 0x00000004090075a7 */ /* 0x001064000800017f */
[----:B-1----:R-:W-:Y:S05]  /*9ba0*/  @!P0 NANOSLEEP.SYNCS 0x989680 ;  /* 0x009896800000895d */ /* 0x002fea0003900000 */
[----:B------:R-:W1:Y:S02]  /*9bb0*/  @!P0 SYNCS.PHASECHK.TRANS64 P0, [R9+URZ], R4 ;  /* 0x00000004090085a7 */ /* 0x000e64000800007f */
[----:B-1----:R-:W-:Y:S05]  /*9bc0*/  @!P0 BRA `(.L_x_175) ;  /* 0xfffffffc00f08947 */ /* 0x002fea000383ffff */
[----:B------:R-:W-:Y:S05]  /*9bd0*/  BRA `(.L_x_240) ;  /* 0xffffffe800747947 */ /* 0x000fea000383ffff */
.L_x_176:
[----:B0-----:R0:W1:Y:S02]  /*9be0*/  SYNCS.PHASECHK.TRANS64.TRYWAIT P0, [R6+URZ], R5 ;  /* 0x00000005060075a7 */ /* 0x001064000800017f */
[----:B-1----:R-:W-:Y:S05]  /*9bf0*/  @!P0 NANOSLEEP.SYNCS 0x989680 ;  /* 0x009896800000895d */ /* 0x002fea0003900000 */
[----:B------:R-:W1:Y:S02]  /*9c00*/  @!P0 SYNCS.PHASECHK.TRANS64 P0, [R6+URZ], R5 ;  /* 0x00000005060085a7 */ /* 0x000e64000800007f */
[----:B-1----:R-:W-:Y:S05]  /*9c10*/  @!P0 BRA `(.L_x_176) ;  /* 0xfffffffc00f08947 */ /* 0x002fea000383ffff */
[----:B------:R-:W-:Y:S05]  /*9c20*/  BRA `(.L_x_241) ;  /* 0xffffffe800847947 */ /* 0x000fea000383ffff */
.L_x_177:
[----:B0-----:R0:W1:Y:S02]  /*9c30*/  SYNCS.PHASECHK.TRANS64.TRYWAIT P0, [R9+URZ], R4 ;  /* 0x00000004090075a7 */ /* 0x001064000800017f */
[----:B-1----:R-:W-:Y:S05]  /*9c40*/  @!P0 NANOSLEEP.SYNCS 0x989680 ;  /* 0x009896800000895d */ /* 0x002fea0003900000 */
[----:B------:R-:W1:Y:S02]  /*9c50*/  @!P0 SYNCS.PHASECHK.TRANS64 P0, [R9+URZ], R4 ;  /* 0x00000004090085a7 */ /* 0x000e64000800007f */
[----:B-1----:R-:W-:Y:S05]  /*9c60*/  @!P0 BRA `(.L_x_177) ;  /* 0xfffffffc00f08947 */ /* 0x002fea000383ffff */
[----:B------:R-:W-:Y:S05]  /*9c70*/  BRA `(.L_x_242) ;  /* 0xffffffe800947947 */ /* 0x000fea000383ffff */
.L_x_178:
[----:B0-----:R0:W1:Y:S02]  /*9c80*/  SYNCS.PHASECHK.TRANS64.TRYWAIT P0, [R6+URZ], R5 ;  /* 0x00000005060075a7 */ /* 0x001064000800017f */
[----:B-1----:R-:W-:Y:S05]  /*9c90*/  @!P0 NANOSLEEP.SYNCS 0x989680 ;  /* 0x009896800000895d */ /* 0x002fea0003900000 */
[----:B------:R-:W1:Y:S02]  /*9ca0*/  @!P0 SYNCS.PHASECHK.TRANS64 P0, [R6+URZ], R5 ;  /* 0x00000005060085a7 */ /* 0x000e64000800007f */
[----:B-1----:R-:W-:Y:S05]  /*9cb0*/  @!P0 BRA `(.L_x_178) ;  /* 0xfffffffc00f08947 */ /* 0x002fea000383ffff */
[----:B------:R-:W-:Y:S05]  /*9cc0*/  BRA `(.L_x_243) ;  /* 0xffffffe800a47947 */ /* 0x000fea000383ffff */
.L_x_179:
[----:B0-----:R0:W1:Y:S02]  /*9cd0*/  SYNCS.PHASECHK.TRANS64.TRYWAIT P0, [R9+URZ], R4 ;  /* 0x00000004090075a7 */ /* 0x001064000800017f */
[----:B-1----:R-:W-:Y:S05]  /*9ce0*/  @!P0 NANOSLEEP.SYNCS 0x989680 ;  /* 0x009896800000895d */ /* 0x002fea0003900000 */
[----:B------:R-:W1:Y:S02]  /*9cf0*/  @!P0 SYNCS.PHASECHK.TRANS64 P0, [R9+URZ], R4 ;  /* 0x00000004090085a7 */ /* 0x000e64000800007f */
[----:B-1----:R-:W-:Y:S05]  /*9d00*/  @!P0 BRA `(.L_x_179) ;  /* 0xfffffffc00f08947 */ /* 0x002fea000383ffff */
[----:B------:R-:W-:Y:S05]  /*9d10*/  BRA `(.L_x_244) ;  /* 0xffffffe800b47947 */ /* 0x000fea000383ffff */
.L_x_180:
[----:B0-----:R0:W1:Y:S02]  /*9d20*/  SYNCS.PHASECHK.TRANS64.TRYWAIT P0, [R6+URZ], R5 ;  /* 0x00000005060075a7 */ /* 0x001064000800017f */
[----:B-1----:R-:W-:Y:S05]  /*9d30*/  @!P0 NANOSLEEP.SYNCS 0x989680 ;  /* 0x009896800000895d */ /* 0x002fea0003900000 */
[----:B------:R-:W1:Y:S02]  /*9d40*/  @!P0 SYNCS.PHASECHK.TRANS64 P0, [R6+URZ], R5 ;  /* 0x00000005060085a7 */ /* 0x000e64000800007f */
[----:B-1----:R-:W-:Y:S05]  /*9d50*/  @!P0 BRA `(.L_x_180) ;  /* 0xfffffffc00f08947 */ /* 0x002fea000383ffff */
[----:B------:R-:W-:Y:S05]  /*9d60*/  BRA `(.L_x_245) ;  /* 0xffffffe800c47947 */ /* 0x000fea000383ffff */
.L_x_181:
[----:B0-----:R0:W1:Y:S02]  /*9d70*/  SYNCS.PHASECHK.TRANS64.TRYWAIT P0, [R9+URZ], R4 ;  /* 0x00000004090075a7 */ /* 0x001064000800017f */
[----:B-1----:R-:W-:Y:S05]  /*9d80*/  @!P0 NANOSLEEP.SYNCS 0x989680 ;  /* 0x009896800000895d */ /* 0x002fea0003900000 */
[----:B------:R-:W1:Y:S02]  /*9d90*/  @!P0 SYNCS.PHASECHK.TRANS64 P0, [R9+URZ], R4 ;  /* 0x00000004090085a7 */ /* 0x000e64000800007f */
[----:B-1----:R-:W-:Y:S05]  /*9da0*/  @!P0 BRA `(.L_x_181) ;  /* 0xfffffffc00f08947 */ /* 0x002fea000383ffff */
[----:B------:R-:W-:Y:S05]  /*9db0*/  BRA `(.L_x_246) ;  /* 0xffffffe800d47947 */ /* 0x000fea000383ffff */
.L_x_182:
[----:B0-----:R0:W1:Y:S02]  /*9dc0*/  SYNCS.PHASECHK.TRANS64.TRYWAIT P0, [R6+URZ], R5 ;  /* 0x00000005060075a7 */ /* 0x001064000800017f */
[----:B-1----:R-:W-:Y:S05]  /*9dd0*/  @!P0 NANOSLEEP.SYNCS 0x989680 ;  /* 0x009896800000895d */ /* 0x002fea0003900000 */
[----:B------:R-:W1:Y:S02]  /*9de0*/  @!P0 SYNCS.PHASECHK.TRANS64 P0, [R6+URZ], R5 ;  /* 0x00000005060085a7 */ /* 0x000e64000800007f */
[----:B-1----:R-:W-:Y:S05]  /*9df0*/  @!P0 BRA `(.L_x_182) ;  /* 0xfffffffc00f08947 */ /* 0x002fea000383ffff */
[----:B------:R-:W-:Y:S05]  /*9e00*/  BRA `(.L_x_247) ;  /* 0xffffffe800dc7947 */ /* 0x000fea000383ffff */
.L_x_248:
[----:B------:R-:W-:-:S00]  /*9e10*/  BRA `(.L_x_248) ;  /* 0xfffffffc00fc7947 */ /* 0x000fc0000383ffff */
[----:B------:R-:W-:-:S00]  /*9e20*/  NOP ;  /* 0x0000000000007918 */ /* 0x000fc00000000000 */
        /* <DEDUP_REMOVED lines=13> */
.L_x_249:


//--------------------- .nv.shared._ZN7cutlass13device_kernelINS_4gemm6kernel13GemmUniversalIN4cute5tupleIJiiiiEEENS1_10collective13CollectiveMmaINS1_37MainloopSm90TmaGmmaWarpSpecializedFP8ILi56ENS5_IJNS4_1CILi1EEENSA_ILi8EEESB_EEENS1_32KernelTmaWarpSpecializedPingpongEEENS5_IJNSA_ILi64EEESG_NSA_ILi32EEEEEENS_12float_e4m3_tENS5_IJlSB_lEEESJ_SK_NS4_8TiledMMAINS4_8MMA_AtomIJNS4_4SM904GMMA30MMA_64x64x32_F32E4M3E4M3_SS_TNILNSO_7ScaleInE1ELSQ_1EEEEEENS4_6LayoutINS5_IJSB_SB_SB_EEENS5_IJNSA_ILi0EEESV_SV_EEEEENS5_IJNS4_10UnderscoreESY_SY_EEEEENS4_23SM90_TMA_LOAD_MULTICASTENS4_14ComposedLayoutINS4_7SwizzleILi1ELi4ELi3EEENS4_18smem_ptr_flag_bitsILi8EEENST_INS5_IJSC_SH_EEENS5_IJSH_SB_EEEEEEEvNS4_8identityENS4_13SM90_TMA_LOADES1A_vS1B_EENS_8epilogue10collective6detail29Sm90TmaWarpSpecializedAdapterINS1F_15DefaultEpilogueISJ_SK_SK_NS1E_6thread17LinearCombinationISJ_Li1EffLNS1J_9ScaleType4KindE0ELNS_15FloatRoundStyleE2ESJ_EENS1_15EpilogueDefaultEEEEEvvEEEEvNT_6ParamsE --------------------------
	.section	.nv.shared._ZN7cutlass13device_kernelINS_4gemm6kernel13GemmUniversalIN4cute5tupleIJiiiiEEENS1_10collective13CollectiveMmaINS1_37MainloopSm90TmaGmmaWarpSpecializedFP8ILi56ENS5_IJNS4_1CILi1EEENSA_ILi8EEESB_EEENS1_32KernelTmaWarpSpecializedPingpongEEENS5_IJNSA_ILi64EEESG_NSA_ILi32EEEEEENS_12float_e4m3_tENS5_IJlSB_lEEESJ_SK_NS4_8TiledMMAINS4_8MMA_AtomIJNS4_4SM904GMMA30MMA_64x64x32_F32E4M3E4M3_SS_TNILNSO_7ScaleInE1ELSQ_1EEEEEENS4_6LayoutINS5_IJSB_SB_SB_EEENS5_IJNSA_ILi0EEESV_SV_EEEEENS5_IJNS4_10UnderscoreESY_SY_EEEEENS4_23SM90_TMA_LOAD_MULTICASTENS4_14ComposedLayoutINS4_7SwizzleILi1ELi4ELi3EEENS4_18smem_ptr_flag_bitsILi8EEENST_INS5_IJSC_SH_EEENS5_IJSH_SB_EEEEEEEvNS4_8identityENS4_13SM90_TMA_LOADES1A_vS1B_EENS_8epilogue10collective6detail29Sm90TmaWarpSpecializedAdapterINS1F_15DefaultEpilogueISJ_SK_SK_NS1E_6thread17LinearCombinationISJ_Li1EffLNS1J_9ScaleType4KindE0ELNS_15FloatRoundStyleE2ESJ_EENS1_15EpilogueDefaultEEEEEvvEEEEvNT_6ParamsE,"aw",@nobits
	.sectionflags	@""
	.align	16
	.zero		1024


//--------------------- .nv.shared.reserved.0     --------------------------
	.section	.nv.shared.reserved.0,"aw",@nobits
	.weak		__nv_reservedSMEM_offset_0_alias
	.size		__nv_reservedSMEM_offset_0_alias, 0, 0
	.other		__nv_reservedSMEM_offset_0_alias,@"STO_CUDA_RESERVED_SHARED STV_DEFAULT"
__nv_reservedSMEM_offset_0_alias:
	.zero		0


//--------------------- .nv.global                --------------------------
	.section	.nv.global,"aw",@nobits
.nv.global:
	.type		_ZN40_INTERNAL_f7d6e65a_4_k_cu_67f7271f_200994cute1_E,@object
	.size		_ZN40_INTERNAL_f7d6e65a_4_k_cu_67f7271f_200994cute1_E,(_ZN40_INTERNAL_f7d6e65a_4_k_cu_67f7271f_200994cuda3std3__45__cpo6cbeginE - _ZN40_INTERNAL_f7d6e65a_4_k_cu_67f7271f_200994cute1_E)
_ZN40_INTERNAL_f7d6e65a_4_k_cu_67f7271f_200994cute1_E:
	.zero		1
	.type		_ZN40_INTERNAL_f7d6e65a_4_k_cu_67f7271f_200994cuda3std3__45__cpo6cbeginE,@object
	.size		_ZN40_INTERNAL_f7d6e65a_4_k_cu_67f7271f_200994cuda3std3__45__cpo6cbeginE,(_ZN40_INTERNAL_f7d6e65a_4_k_cu_67f7271f_200994cuda3std3__48in_placeE - _ZN40_INTERNAL_f7d6e65a_4_k_cu_67f7271f_200994cuda3std3__45__cpo6cbeginE)
_ZN40_INTERNAL_f7d6e65a_4_k_cu_67f7271f_200994cuda3std3__45__cpo6cbeginE:
	.zero		1
	.type		_ZN40_INTERNAL_f7d6e65a_4_k_cu_67f7271f_200994cuda3std3__48in_placeE,@object
	.size		_ZN40_INTERNAL_f7d6e65a_4_k_cu_67f7271f_200994cuda3std3__48in_placeE,(_ZN40_INTERNAL_f7d6e65a_4_k_cu_67f7271f_200994cuda3std6ranges3__45__cpo9iter_moveE - _ZN40_INTERNAL_f7d6e65a_4_k_cu_67f7271f_200994cuda3std3__48in_placeE)
_ZN40_INTERNAL_f7d6e65a_4_k_cu_67f7271f_200994cuda3std3__48in_placeE:
	.zero		1
	.type		_ZN40_INTERNAL_f7d6e65a_4_k_cu_67f7271f_200994cuda3std6ranges3__45__cpo9iter_moveE,@object
	.size		_ZN40_INTERNAL_f7d6e65a_4_k_cu_67f7271f_200994cuda3std6ranges3__45__cpo9iter_moveE,(_ZN40_INTERNAL_f7d6e65a_4_k_cu_67f7271f_200994cuda3std3__45__cpo5beginE - _ZN40_INTERNAL_f7d6e65a_4_k_cu_67f7271f_200994cuda3std6ranges3__45__cpo9iter_moveE)
_ZN40_INTERNAL_f7d6e65a_4_k_cu_67f7271f_200994cuda3std6ranges3__45__cpo9iter_moveE:
	.zero		1
	.type		_ZN40_INTERNAL_f7d6e65a_4_k_cu_67f7271f_200994cuda3std3__45__cpo5beginE,@object
	.size		_ZN40_INTERNAL_f7d6e65a_4_k_cu_67f7271f_200994cuda3std3__45__cpo5beginE,(_ZN40_INTERNAL_f7d6e65a_4_k_cu_67f7271f_200994cuda3std3__442_GLOBAL__N__f7d6e65a_4_k_cu_67f7271f_200996ignoreE - _ZN40_INTERNAL_f7d6e65a_4_k_cu_67f7271f_200994cuda3std3__45__cpo5beginE)
_ZN40_INTERNAL_f7d6e65a_4_k_cu_67f7271f_200994cuda3std3__45__cpo5beginE:
	.zero		1
	.type		_ZN40_INTERNAL_f7d6e65a_4_k_cu_67f7271f_200994cuda3std3__442_GLOBAL__N__f7d6e65a_4_k_cu_67f7271f_200996ignoreE,@object
	.size		_ZN40_INTERNAL_f7d6e65a_4_k_cu_67f7271f_200994cuda3std3__442_GLOBAL__N__f7d6e65a_4_k_cu_67f7271f_200996ignoreE,(_ZN40_INTERNAL_f7d6e65a_4_k_cu_67f7271f_200994cute7productE - _ZN40_INTERNAL_f7d6e65a_4_k_cu_67f7271f_200994cuda3std3__442_GLOBAL__N__f7d6e65a_4_k_cu_67f7271f_200996ignoreE)
_ZN40_INTERNAL_f7d6e65a_4_k_cu_67f7271f_200994cuda3std3__442_GLOBAL__N__f7d6e65a_4_k_cu_67f7271f_200996ignoreE:
	.zero		1
	.type		_ZN40_INTERNAL_f7d6e65a_4_k_cu_67f7271f_200994cute7productE,@object
	.size		_ZN40_INTERNAL_f7d6e65a_4_k_cu_67f7271f_200994cute7productE,(_ZN40_INTERNAL_f7d6e65a_4_k_cu_67f7271f_200994cuda3std3__45__cpo3endE - _ZN40_INTERNAL_f7d6e65a_4_k_cu_67f7271f_200994cute7productE)
_ZN40_INTERNAL_f7d6e65a_4_k_cu_67f7271f_200994cute7productE:
	.zero		1
	.type		_ZN40_INTERNAL_f7d6e65a_4_k_cu_67f7271f_200994cuda3std3__45__cpo3endE,@object
	.size		_ZN40_INTERNAL_f7d6e65a_4_k_cu_67f7271f_200994cuda3std3__45__cpo3endE,(_ZN40_INTERNAL_f7d6e65a_4_k_cu_67f7271f_200994cuda3std3__419piecewise_constructE - _ZN40_INTERNAL_f7d6e65a_4_k_cu_67f7271f_200994cuda3std3__45__cpo3endE)
_ZN40_INTERNAL_f7d6e65a_4_k_cu_67f7271f_200994cuda3std3__45__cpo3endE:
	.zero		1
	.type		_ZN40_INTERNAL_f7d6e65a_4_k_cu_67f7271f_200994cuda3std3__419piecewise_constructE,@object
	.size		_ZN40_INTERNAL_f7d6e65a_4_k_cu_67f7271f_200994cuda3std3__419piecewise_constructE,(_ZN40_INTERNAL_f7d6e65a_4_k_cu_67f7271f_200994cuda3std3__45__cpo4cendE - _ZN40_INTERNAL_f7d6e65a_4_k_cu_67f7271f_200994cuda3std3__419piecewise_constructE)
_ZN40_INTERNAL_f7d6e65a_4_k_cu_67f7271f_200994cuda3std3__419piecewise_constructE:
	.zero		1
	.type		_ZN40_INTERNAL_f7d6e65a_4_k_cu_67f7271f_200994cuda3std3__45__cpo4cendE,@object
	.size		_ZN40_INTERNAL_f7d6e65a_4_k_cu_67f7271f_200994cuda3std3__45__cpo4cendE,(_ZN40_INTERNAL_f7d6e65a_4_k_cu_67f7271f_200994cuda3std6ranges3__45__cpo4swapE - _ZN40_INTERNAL_f7d6e65a_4_k_cu_67f7271f_200994cuda3std3__45__cpo4cendE)
_ZN40_INTERNAL_f7d6e65a_4_k_cu_67f7271f_200994cuda3std3__45__cpo4cendE:
	.zero		1
	.type		_ZN40_INTERNAL_f7d6e65a_4_k_cu_67f7271f_200994cuda3std6ranges3__45__cpo4swapE,@object
	.size		_ZN40_INTERNAL_f7d6e65a_4_k_cu_67f7271f_200994cuda3std6ranges3__45__cpo4swapE,(.L_7 - _ZN40_INTERNAL_f7d6e65a_4_k_cu_67f7271f_200994cuda3std6ranges3__45__cpo4swapE)
_ZN40_INTERNAL_f7d6e65a_4_k_cu_67f7271f_200994cuda3std6ranges3__45__cpo4swapE:
	.zero		1
.L_7:


//--------------------- .nv.constant0._ZN7cutlass13device_kernelINS_4gemm6kernel13GemmUniversalIN4cute5tupleIJiiiiEEENS1_10collective13CollectiveMmaINS1_37MainloopSm90TmaGmmaWarpSpecializedFP8ILi56ENS5_IJNS4_1CILi1EEENSA_ILi8EEESB_EEENS1_32KernelTmaWarpSpecializedPingpongEEENS5_IJNSA_ILi64EEESG_NSA_ILi32EEEEEENS_12float_e4m3_tENS5_IJlSB_lEEESJ_SK_NS4_8TiledMMAINS4_8MMA_AtomIJNS4_4SM904GMMA30MMA_64x64x32_F32E4M3E4M3_SS_TNILNSO_7ScaleInE1ELSQ_1EEEEEENS4_6LayoutINS5_IJSB_SB_SB_EEENS5_IJNSA_ILi0EEESV_SV_EEEEENS5_IJNS4_10UnderscoreESY_SY_EEEEENS4_23SM90_TMA_LOAD_MULTICASTENS4_14ComposedLayoutINS4_7SwizzleILi1ELi4ELi3EEENS4_18smem_ptr_flag_bitsILi8EEENST_INS5_IJSC_SH_EEENS5_IJSH_SB_EEEEEEEvNS4_8identityENS4_13SM90_TMA_LOADES1A_vS1B_EENS_8epilogue10collective6detail29Sm90TmaWarpSpecializedAdapterINS1F_15DefaultEpilogueISJ_SK_SK_NS1E_6thread17LinearCombinationISJ_Li1EffLNS1J_9ScaleType4KindE0ELNS_15FloatRoundStyleE2ESJ_EENS1_15EpilogueDefaultEEEEEvvEEEEvNT_6ParamsE --------------------------
	.section	.nv.constant0._ZN7cutlass13device_kernelINS_4gemm6kernel13GemmUniversalIN4cute5tupleIJiiiiEEENS1_10collective13CollectiveMmaINS1_37MainloopSm90TmaGmmaWarpSpecializedFP8ILi56ENS5_IJNS4_1CILi1EEENSA_ILi8EEESB_EEENS1_32KernelTmaWarpSpecializedPingpongEEENS5_IJNSA_ILi64EEESG_NSA_ILi32EEEEEENS_12float_e4m3_tENS5_IJlSB_lEEESJ_SK_NS4_8TiledMMAINS4_8MMA_AtomIJNS4_4SM904GMMA30MMA_64x64x32_F32E4M3E4M3_SS_TNILNSO_7ScaleInE1ELSQ_1EEEEEENS4_6LayoutINS5_IJSB_SB_SB_EEENS5_IJNSA_ILi0EEESV_SV_EEEEENS5_IJNS4_10UnderscoreESY_SY_EEEEENS4_23SM90_TMA_LOAD_MULTICASTENS4_14ComposedLayoutINS4_7SwizzleILi1ELi4ELi3EEENS4_18smem_ptr_flag_bitsILi8EEENST_INS5_IJSC_SH_EEENS5_IJSH_SB_EEEEEEEvNS4_8identityENS4_13SM90_TMA_LOADES1A_vS1B_EENS_8epilogue10collective6detail29Sm90TmaWarpSpecializedAdapterINS1F_15DefaultEpilogueISJ_SK_SK_NS1E_6thread17LinearCombinationISJ_Li1EffLNS1J_9ScaleType4KindE0ELNS_15FloatRoundStyleE2ESJ_EENS1_15EpilogueDefaultEEEEEvvEEEEvNT_6ParamsE,"a",@progbits
	.sectionflags	@""
	.align	4
.nv.constant0._ZN7cutlass13device_kernelINS_4gemm6kernel13GemmUniversalIN4cute5tupleIJiiiiEEENS1_10collective13CollectiveMmaINS1_37MainloopSm90TmaGmmaWarpSpecializedFP8ILi56ENS5_IJNS4_1CILi1EEENSA_ILi8EEESB_EEENS1_32KernelTmaWarpSpecializedPingpongEEENS5_IJNSA_ILi64EEESG_NSA_ILi32EEEEEENS_12float_e4m3_tENS5_IJlSB_lEEESJ_SK_NS4_8TiledMMAINS4_8MMA_AtomIJNS4_4SM904GMMA30MMA_64x64x32_F32E4M3E4M3_SS_TNILNSO_7ScaleInE1ELSQ_1EEEEEENS4_6LayoutINS5_IJSB_SB_SB_EEENS5_IJNSA_ILi0EEESV_SV_EEEEENS5_IJNS4_10UnderscoreESY_SY_EEEEENS4_23SM90_TMA_LOAD_MULTICASTENS4_14ComposedLayoutINS4_7SwizzleILi1ELi4ELi3EEENS4_18smem_ptr_flag_bitsILi8EEENST_INS5_IJSC_SH_EEENS5_IJSH_SB_EEEEEEEvNS4_8identityENS4_13SM90_TMA_LOADES1A_vS1B_EENS_8epilogue10collective6detail29Sm90TmaWarpSpecializedAdapterINS1F_15DefaultEpilogueISJ_SK_SK_NS1E_6thread17LinearCombinationISJ_Li1EffLNS1J_9ScaleType4KindE0ELNS_15FloatRoundStyleE2ESJ_EENS1_15EpilogueDefaultEEEEEvvEEEEvNT_6ParamsE:
	.zero		1664


//--------------------- SYMBOLS --------------------------

	.type		.nv.reservedSmem.offset0,@object
	.size		.nv.reservedSmem.offset0,0x4
